//
// Generated by NVIDIA NVVM Compiler
//
// Compiler Build ID: CL-36424714
// Cuda compilation tools, release 13.0, V13.0.88
// Based on NVVM 20.0.0
//

.version 9.0
.target sm_100
.address_size 64

	// .globl	_Z13reduce_kernelPf
.global .align 1 .b8 _ZN34_INTERNAL_f8c18215_4_k_cu_c75e9b5b4cuda3std3__45__cpo5beginE[1];
.global .align 1 .b8 _ZN34_INTERNAL_f8c18215_4_k_cu_c75e9b5b4cuda3std3__45__cpo3endE[1];
.global .align 1 .b8 _ZN34_INTERNAL_f8c18215_4_k_cu_c75e9b5b4cuda3std3__45__cpo6cbeginE[1];
.global .align 1 .b8 _ZN34_INTERNAL_f8c18215_4_k_cu_c75e9b5b4cuda3std3__45__cpo4cendE[1];
.global .align 1 .b8 _ZN34_INTERNAL_f8c18215_4_k_cu_c75e9b5b4cuda3std3__45__cpo6rbeginE[1];
.global .align 1 .b8 _ZN34_INTERNAL_f8c18215_4_k_cu_c75e9b5b4cuda3std3__45__cpo4rendE[1];
.global .align 1 .b8 _ZN34_INTERNAL_f8c18215_4_k_cu_c75e9b5b4cuda3std3__45__cpo7crbeginE[1];
.global .align 1 .b8 _ZN34_INTERNAL_f8c18215_4_k_cu_c75e9b5b4cuda3std3__45__cpo5crendE[1];
.global .align 1 .b8 _ZN34_INTERNAL_f8c18215_4_k_cu_c75e9b5b4cuda3std3__436_GLOBAL__N__f8c18215_4_k_cu_c75e9b5b6ignoreE[1];
.global .align 1 .b8 _ZN34_INTERNAL_f8c18215_4_k_cu_c75e9b5b4cuda3std3__419piecewise_constructE[1];
.global .align 1 .b8 _ZN34_INTERNAL_f8c18215_4_k_cu_c75e9b5b4cuda3std3__48in_placeE[1];
.global .align 1 .b8 _ZN34_INTERNAL_f8c18215_4_k_cu_c75e9b5b4cuda3std3__420unreachable_sentinelE[1];
.global .align 1 .b8 _ZN34_INTERNAL_f8c18215_4_k_cu_c75e9b5b4cuda3std3__47nulloptE[1];
.global .align 1 .b8 _ZN34_INTERNAL_f8c18215_4_k_cu_c75e9b5b4cuda3std3__48unexpectE[1];
.global .align 1 .b8 _ZN34_INTERNAL_f8c18215_4_k_cu_c75e9b5b4cuda3std6ranges3__45__cpo4swapE[1];
.global .align 1 .b8 _ZN34_INTERNAL_f8c18215_4_k_cu_c75e9b5b4cuda3std6ranges3__45__cpo9iter_moveE[1];
.global .align 1 .b8 _ZN34_INTERNAL_f8c18215_4_k_cu_c75e9b5b4cuda3std6ranges3__45__cpo5beginE[1];
.global .align 1 .b8 _ZN34_INTERNAL_f8c18215_4_k_cu_c75e9b5b4cuda3std6ranges3__45__cpo3endE[1];
.global .align 1 .b8 _ZN34_INTERNAL_f8c18215_4_k_cu_c75e9b5b4cuda3std6ranges3__45__cpo6cbeginE[1];
.global .align 1 .b8 _ZN34_INTERNAL_f8c18215_4_k_cu_c75e9b5b4cuda3std6ranges3__45__cpo4cendE[1];
.global .align 1 .b8 _ZN34_INTERNAL_f8c18215_4_k_cu_c75e9b5b4cuda3std6ranges3__45__cpo7advanceE[1];
.global .align 1 .b8 _ZN34_INTERNAL_f8c18215_4_k_cu_c75e9b5b4cuda3std6ranges3__45__cpo9iter_swapE[1];
.global .align 1 .b8 _ZN34_INTERNAL_f8c18215_4_k_cu_c75e9b5b4cuda3std6ranges3__45__cpo4nextE[1];
.global .align 1 .b8 _ZN34_INTERNAL_f8c18215_4_k_cu_c75e9b5b4cuda3std6ranges3__45__cpo4prevE[1];
.global .align 1 .b8 _ZN34_INTERNAL_f8c18215_4_k_cu_c75e9b5b4cuda3std6ranges3__45__cpo4dataE[1];
.global .align 1 .b8 _ZN34_INTERNAL_f8c18215_4_k_cu_c75e9b5b4cuda3std6ranges3__45__cpo5cdataE[1];
.global .align 1 .b8 _ZN34_INTERNAL_f8c18215_4_k_cu_c75e9b5b4cuda3std6ranges3__45__cpo4sizeE[1];
.global .align 1 .b8 _ZN34_INTERNAL_f8c18215_4_k_cu_c75e9b5b4cuda3std6ranges3__45__cpo5ssizeE[1];
.global .align 1 .b8 _ZN34_INTERNAL_f8c18215_4_k_cu_c75e9b5b4cuda3std6ranges3__45__cpo8distanceE[1];
.global .align 1 .b8 _ZN34_INTERNAL_f8c18215_4_k_cu_c75e9b5b6thrust24THRUST_300001_SM_1000_NS6system6detail10sequential3seqE[1];
.global .align 1 .b8 _ZN34_INTERNAL_f8c18215_4_k_cu_c75e9b5b6thrust24THRUST_300001_SM_1000_NS12placeholders2_1E[1];
.global .align 1 .b8 _ZN34_INTERNAL_f8c18215_4_k_cu_c75e9b5b6thrust24THRUST_300001_SM_1000_NS12placeholders2_2E[1];
.global .align 1 .b8 _ZN34_INTERNAL_f8c18215_4_k_cu_c75e9b5b6thrust24THRUST_300001_SM_1000_NS12placeholders2_3E[1];
.global .align 1 .b8 _ZN34_INTERNAL_f8c18215_4_k_cu_c75e9b5b6thrust24THRUST_300001_SM_1000_NS12placeholders2_4E[1];
.global .align 1 .b8 _ZN34_INTERNAL_f8c18215_4_k_cu_c75e9b5b6thrust24THRUST_300001_SM_1000_NS12placeholders2_5E[1];
.global .align 1 .b8 _ZN34_INTERNAL_f8c18215_4_k_cu_c75e9b5b6thrust24THRUST_300001_SM_1000_NS12placeholders2_6E[1];
.global .align 1 .b8 _ZN34_INTERNAL_f8c18215_4_k_cu_c75e9b5b6thrust24THRUST_300001_SM_1000_NS12placeholders2_7E[1];
.global .align 1 .b8 _ZN34_INTERNAL_f8c18215_4_k_cu_c75e9b5b6thrust24THRUST_300001_SM_1000_NS12placeholders2_8E[1];
.global .align 1 .b8 _ZN34_INTERNAL_f8c18215_4_k_cu_c75e9b5b6thrust24THRUST_300001_SM_1000_NS12placeholders2_9E[1];
.global .align 1 .b8 _ZN34_INTERNAL_f8c18215_4_k_cu_c75e9b5b6thrust24THRUST_300001_SM_1000_NS12placeholders3_10E[1];

.visible .entry _Z13reduce_kernelPf(
	.param .u64 .ptr .align 1 _Z13reduce_kernelPf_param_0
)
{
	.reg .pred 	%p<12>;
	.reg .b32 	%r<28>;
	.reg .b32 	%f<22>;
	.reg .b64 	%rd<5>;

	ld.param.u64 	%rd2, [_Z13reduce_kernelPf_param_0];
	cvta.to.global.u64 	%rd1, %rd2;
	mov.u32 	%r27, %tid.x;
	mul.wide.u32 	%rd3, %r27, 4;
	add.s64 	%rd4, %rd1, %rd3;
	ld.global.f32 	%f2, [%rd4];
	// begin inline asm
	mov.u32 %r1, %laneid;
	// end inline asm
	mov.b32 	%r3, %f2;
	mov.b32 	%r4, 1;
	mov.b32 	%r25, 31;
	mov.b32 	%r26, -1;
	// begin inline asm
	shfl.sync.down.b32 %r2, %r3, %r4, %r25, %r26;
	// end inline asm
	mov.b32 	%f4, %r2;
	setp.gt.s32 	%p1, %r1, 30;
	setp.gt.f32 	%p2, %f2, %f4;
	selp.f32 	%f5, %f2, %f4, %p2;
	selp.f32 	%f6, %f2, %f5, %p1;
	mov.b32 	%r8, %f6;
	mov.b32 	%r9, 2;
	// begin inline asm
	shfl.sync.down.b32 %r7, %r8, %r9, %r25, %r26;
	// end inline asm
	mov.b32 	%f8, %r7;
	setp.gt.s32 	%p3, %r1, 29;
	setp.gt.f32 	%p4, %f6, %f8;
	selp.f32 	%f9, %f6, %f8, %p4;
	selp.f32 	%f10, %f6, %f9, %p3;
	mov.b32 	%r13, %f10;
	mov.b32 	%r14, 4;
	// begin inline asm
	shfl.sync.down.b32 %r12, %r13, %r14, %r25, %r26;
	// end inline asm
	mov.b32 	%f12, %r12;
	setp.gt.s32 	%p5, %r1, 27;
	setp.gt.f32 	%p6, %f10, %f12;
	selp.f32 	%f13, %f10, %f12, %p6;
	selp.f32 	%f14, %f10, %f13, %p5;
	mov.b32 	%r18, %f14;
	mov.b32 	%r19, 8;
	// begin inline asm
	shfl.sync.down.b32 %r17, %r18, %r19, %r25, %r26;
	// end inline asm
	mov.b32 	%f16, %r17;
	setp.gt.s32 	%p7, %r1, 23;
	setp.gt.f32 	%p8, %f14, %f16;
	selp.f32 	%f17, %f14, %f16, %p8;
	selp.f32 	%f18, %f14, %f17, %p7;
	mov.b32 	%r23, %f18;
	mov.b32 	%r24, 16;
	// begin inline asm
	shfl.sync.down.b32 %r22, %r23, %r24, %r25, %r26;
	// end inline asm
	mov.b32 	%f20, %r22;
	setp.gt.s32 	%p9, %r1, 15;
	setp.gt.f32 	%p10, %f18, %f20;
	selp.f32 	%f21, %f18, %f20, %p10;
	selp.f32 	%f1, %f18, %f21, %p9;
	bar.sync 	0;
	setp.ne.s32 	%p11, %r27, 0;
	@%p11 bra 	$L__BB0_2;
	st.global.f32 	[%rd1], %f1;
$L__BB0_2:
	bar.sync 	0;
	ret;

}
	// .globl	_Z14reduce_kernel1Pf
.visible .entry _Z14reduce_kernel1Pf(
	.param .u64 .ptr .align 1 _Z14reduce_kernel1Pf_param_0
)
{
	.reg .pred 	%p<12>;
	.reg .b32 	%r<28>;
	.reg .b32 	%f<22>;
	.reg .b64 	%rd<5>;

	ld.param.u64 	%rd2, [_Z14reduce_kernel1Pf_param_0];
	cvta.to.global.u64 	%rd1, %rd2;
	mov.u32 	%r27, %tid.x;
	mul.wide.u32 	%rd3, %r27, 4;
	add.s64 	%rd4, %rd1, %rd3;
	ld.global.f32 	%f2, [%rd4];
	// begin inline asm
	mov.u32 %r1, %laneid;
	// end inline asm
	mov.b32 	%r3, %f2;
	mov.b32 	%r4, 1;
	mov.b32 	%r25, 31;
	mov.b32 	%r26, -1;
	// begin inline asm
	shfl.sync.down.b32 %r2, %r3, %r4, %r25, %r26;
	// end inline asm
	mov.b32 	%f4, %r2;
	setp.gt.s32 	%p1, %r1, 30;
	setp.gt.f32 	%p2, %f2, %f4;
	selp.f32 	%f5, %f2, %f4, %p2;
	selp.f32 	%f6, %f2, %f5, %p1;
	mov.b32 	%r8, %f6;
	mov.b32 	%r9, 2;
	// begin inline asm
	shfl.sync.down.b32 %r7, %r8, %r9, %r25, %r26;
	// end inline asm
	mov.b32 	%f8, %r7;
	setp.gt.s32 	%p3, %r1, 29;
	setp.gt.f32 	%p4, %f6, %f8;
	selp.f32 	%f9, %f6, %f8, %p4;
	selp.f32 	%f10, %f6, %f9, %p3;
	mov.b32 	%r13, %f10;
	mov.b32 	%r14, 4;
	// begin inline asm
	shfl.sync.down.b32 %r12, %r13, %r14, %r25, %r26;
	// end inline asm
	mov.b32 	%f12, %r12;
	setp.gt.s32 	%p5, %r1, 27;
	setp.gt.f32 	%p6, %f10, %f12;
	selp.f32 	%f13, %f10, %f12, %p6;
	selp.f32 	%f14, %f10, %f13, %p5;
	mov.b32 	%r18, %f14;
	mov.b32 	%r19, 8;
	// begin inline asm
	shfl.sync.down.b32 %r17, %r18, %r19, %r25, %r26;
	// end inline asm
	mov.b32 	%f16, %r17;
	setp.gt.s32 	%p7, %r1, 23;
	setp.gt.f32 	%p8, %f14, %f16;
	selp.f32 	%f17, %f14, %f16, %p8;
	selp.f32 	%f18, %f14, %f17, %p7;
	mov.b32 	%r23, %f18;
	mov.b32 	%r24, 16;
	// begin inline asm
	shfl.sync.down.b32 %r22, %r23, %r24, %r25, %r26;
	// end inline asm
	mov.b32 	%f20, %r22;
	setp.gt.s32 	%p9, %r1, 15;
	setp.gt.f32 	%p10, %f18, %f20;
	selp.f32 	%f21, %f18, %f20, %p10;
	selp.f32 	%f1, %f18, %f21, %p9;
	bar.sync 	0;
	setp.ne.s32 	%p11, %r27, 0;
	@%p11 bra 	$L__BB1_2;
	st.global.f32 	[%rd1], %f1;
$L__BB1_2:
	bar.sync 	0;
	ret;

}
	// .globl	_Z23reduce_kernel_dependentIfLi32EEvPT_
.visible .entry _Z23reduce_kernel_dependentIfLi32EEvPT_(
	.param .u64 .ptr .align 1 _Z23reduce_kernel_dependentIfLi32EEvPT__param_0
)
{
	.reg .pred 	%p<12>;
	.reg .b32 	%r<28>;
	.reg .b32 	%f<22>;
	.reg .b64 	%rd<5>;

	ld.param.u64 	%rd2, [_Z23reduce_kernel_dependentIfLi32EEvPT__param_0];
	cvta.to.global.u64 	%rd1, %rd2;
	mov.u32 	%r27, %tid.x;
	mul.wide.u32 	%rd3, %r27, 4;
	add.s64 	%rd4, %rd1, %rd3;
	ld.global.f32 	%f2, [%rd4];
	// begin inline asm
	mov.u32 %r1, %laneid;
	// end inline asm
	mov.b32 	%r3, %f2;
	mov.b32 	%r4, 1;
	mov.b32 	%r25, 31;
	mov.b32 	%r26, -1;
	// begin inline asm
	shfl.sync.down.b32 %r2, %r3, %r4, %r25, %r26;
	// end inline asm
	mov.b32 	%f4, %r2;
	setp.gt.s32 	%p1, %r1, 30;
	setp.gt.f32 	%p2, %f2, %f4;
	selp.f32 	%f5, %f2, %f4, %p2;
	selp.f32 	%f6, %f2, %f5, %p1;
	mov.b32 	%r8, %f6;
	mov.b32 	%r9, 2;
	// begin inline asm
	shfl.sync.down.b32 %r7, %r8, %r9, %r25, %r26;
	// end inline asm
	mov.b32 	%f8, %r7;
	setp.gt.s32 	%p3, %r1, 29;
	setp.gt.f32 	%p4, %f6, %f8;
	selp.f32 	%f9, %f6, %f8, %p4;
	selp.f32 	%f10, %f6, %f9, %p3;
	mov.b32 	%r13, %f10;
	mov.b32 	%r14, 4;
	// begin inline asm
	shfl.sync.down.b32 %r12, %r13, %r14, %r25, %r26;
	// end inline asm
	mov.b32 	%f12, %r12;
	setp.gt.s32 	%p5, %r1, 27;
	setp.gt.f32 	%p6, %f10, %f12;
	selp.f32 	%f13, %f10, %f12, %p6;
	selp.f32 	%f14, %f10, %f13, %p5;
	mov.b32 	%r18, %f14;
	mov.b32 	%r19, 8;
	// begin inline asm
	shfl.sync.down.b32 %r17, %r18, %r19, %r25, %r26;
	// end inline asm
	mov.b32 	%f16, %r17;
	setp.gt.s32 	%p7, %r1, 23;
	setp.gt.f32 	%p8, %f14, %f16;
	selp.f32 	%f17, %f14, %f16, %p8;
	selp.f32 	%f18, %f14, %f17, %p7;
	mov.b32 	%r23, %f18;
	mov.b32 	%r24, 16;
	// begin inline asm
	shfl.sync.down.b32 %r22, %r23, %r24, %r25, %r26;
	// end inline asm
	mov.b32 	%f20, %r22;
	setp.gt.s32 	%p9, %r1, 15;
	setp.gt.f32 	%p10, %f18, %f20;
	selp.f32 	%f21, %f18, %f20, %p10;
	selp.f32 	%f1, %f18, %f21, %p9;
	bar.sync 	0;
	setp.ne.s32 	%p11, %r27, 0;
	@%p11 bra 	$L__BB2_2;
	st.global.f32 	[%rd1], %f1;
$L__BB2_2:
	bar.sync 	0;
	ret;

}
	// .globl	_Z24reduce_kernel_dependent1IfLi32EEvPT_
.visible .entry _Z24reduce_kernel_dependent1IfLi32EEvPT_(
	.param .u64 .ptr .align 1 _Z24reduce_kernel_dependent1IfLi32EEvPT__param_0
)
{
	.reg .pred 	%p<12>;
	.reg .b32 	%r<28>;
	.reg .b32 	%f<22>;
	.reg .b64 	%rd<5>;

	ld.param.u64 	%rd2, [_Z24reduce_kernel_dependent1IfLi32EEvPT__param_0];
	cvta.to.global.u64 	%rd1, %rd2;
	mov.u32 	%r27, %tid.x;
	mul.wide.u32 	%rd3, %r27, 4;
	add.s64 	%rd4, %rd1, %rd3;
	ld.global.f32 	%f2, [%rd4];
	// begin inline asm
	mov.u32 %r1, %laneid;
	// end inline asm
	mov.b32 	%r3, %f2;
	mov.b32 	%r4, 1;
	mov.b32 	%r25, 31;
	mov.b32 	%r26, -1;
	// begin inline asm
	shfl.sync.down.b32 %r2, %r3, %r4, %r25, %r26;
	// end inline asm
	mov.b32 	%f4, %r2;
	setp.gt.s32 	%p1, %r1, 30;
	setp.gt.f32 	%p2, %f2, %f4;
	selp.f32 	%f5, %f2, %f4, %p2;
	selp.f32 	%f6, %f2, %f5, %p1;
	mov.b32 	%r8, %f6;
	mov.b32 	%r9, 2;
	// begin inline asm
	shfl.sync.down.b32 %r7, %r8, %r9, %r25, %r26;
	// end inline asm
	mov.b32 	%f8, %r7;
	setp.gt.s32 	%p3, %r1, 29;
	setp.gt.f32 	%p4, %f6, %f8;
	selp.f32 	%f9, %f6, %f8, %p4;
	selp.f32 	%f10, %f6, %f9, %p3;
	mov.b32 	%r13, %f10;
	mov.b32 	%r14, 4;
	// begin inline asm
	shfl.sync.down.b32 %r12, %r13, %r14, %r25, %r26;
	// end inline asm
	mov.b32 	%f12, %r12;
	setp.gt.s32 	%p5, %r1, 27;
	setp.gt.f32 	%p6, %f10, %f12;
	selp.f32 	%f13, %f10, %f12, %p6;
	selp.f32 	%f14, %f10, %f13, %p5;
	mov.b32 	%r18, %f14;
	mov.b32 	%r19, 8;
	// begin inline asm
	shfl.sync.down.b32 %r17, %r18, %r19, %r25, %r26;
	// end inline asm
	mov.b32 	%f16, %r17;
	setp.gt.s32 	%p7, %r1, 23;
	setp.gt.f32 	%p8, %f14, %f16;
	selp.f32 	%f17, %f14, %f16, %p8;
	selp.f32 	%f18, %f14, %f17, %p7;
	mov.b32 	%r23, %f18;
	mov.b32 	%r24, 16;
	// begin inline asm
	shfl.sync.down.b32 %r22, %r23, %r24, %r25, %r26;
	// end inline asm
	mov.b32 	%f20, %r22;
	setp.gt.s32 	%p9, %r1, 15;
	setp.gt.f32 	%p10, %f18, %f20;
	selp.f32 	%f21, %f18, %f20, %p10;
	selp.f32 	%f1, %f18, %f21, %p9;
	bar.sync 	0;
	setp.ne.s32 	%p11, %r27, 0;
	@%p11 bra 	$L__BB3_2;
	st.global.f32 	[%rd1], %f1;
$L__BB3_2:
	bar.sync 	0;
	ret;

}
	// .globl	_Z23reduce_kernel_dependentIiLi32EEvPT_
.visible .entry _Z23reduce_kernel_dependentIiLi32EEvPT_(
	.param .u64 .ptr .align 1 _Z23reduce_kernel_dependentIiLi32EEvPT__param_0
)
{
	.reg .pred 	%p<12>;
	.reg .b32 	%r<51>;
	.reg .b32 	%f<17>;
	.reg .b64 	%rd<5>;

	ld.param.u64 	%rd2, [_Z23reduce_kernel_dependentIiLi32EEvPT__param_0];
	cvta.to.global.u64 	%rd1, %rd2;
	mov.u32 	%r1, %tid.x;
	mul.wide.u32 	%rd3, %r1, 4;
	add.s64 	%rd4, %rd1, %rd3;
	ld.global.u32 	%r47, [%rd4];
	// begin inline asm
	mov.u32 %r19, %laneid;
	// end inline asm
	mov.b32 	%r22, 1;
	mov.b32 	%r23, 31;
	mov.b32 	%r24, -1;
	// begin inline asm
	shfl.sync.down.b32 %r20, %r47, %r22, %r23, %r24;
	// end inline asm
	setp.gt.s32 	%p1, %r19, 30;
	@%p1 bra 	$L__BB4_2;
	cvt.rn.f32.s32 	%f1, %r47;
	cvt.rn.f32.s32 	%f2, %r20;
	setp.gt.f32 	%p2, %f1, %f2;
	selp.f32 	%f3, %f1, %f2, %p2;
	cvt.rzi.s32.f32 	%r47, %f3;
$L__BB4_2:
	mov.b32 	%r27, 2;
	mov.b32 	%r28, 31;
	mov.b32 	%r29, -1;
	// begin inline asm
	shfl.sync.down.b32 %r25, %r47, %r27, %r28, %r29;
	// end inline asm
	setp.gt.s32 	%p3, %r19, 29;
	@%p3 bra 	$L__BB4_4;
	cvt.rn.f32.s32 	%f4, %r47;
	cvt.rn.f32.s32 	%f5, %r25;
	setp.gt.f32 	%p4, %f4, %f5;
	selp.f32 	%f6, %f4, %f5, %p4;
	cvt.rzi.s32.f32 	%r47, %f6;
$L__BB4_4:
	mov.b32 	%r32, 4;
	mov.b32 	%r33, 31;
	mov.b32 	%r34, -1;
	// begin inline asm
	shfl.sync.down.b32 %r30, %r47, %r32, %r33, %r34;
	// end inline asm
	setp.gt.s32 	%p5, %r19, 27;
	@%p5 bra 	$L__BB4_6;
	cvt.rn.f32.s32 	%f7, %r47;
	cvt.rn.f32.s32 	%f8, %r30;
	setp.gt.f32 	%p6, %f7, %f8;
	selp.f32 	%f9, %f7, %f8, %p6;
	cvt.rzi.s32.f32 	%r47, %f9;
$L__BB4_6:
	mov.b32 	%r37, 8;
	mov.b32 	%r38, 31;
	mov.b32 	%r39, -1;
	// begin inline asm
	shfl.sync.down.b32 %r35, %r47, %r37, %r38, %r39;
	// end inline asm
	setp.gt.s32 	%p7, %r19, 23;
	@%p7 bra 	$L__BB4_8;
	cvt.rn.f32.s32 	%f10, %r47;
	cvt.rn.f32.s32 	%f11, %r35;
	setp.gt.f32 	%p8, %f10, %f11;
	selp.f32 	%f12, %f10, %f11, %p8;
	cvt.rzi.s32.f32 	%r47, %f12;
$L__BB4_8:
	mov.b32 	%r42, 16;
	mov.b32 	%r43, 31;
	mov.b32 	%r44, -1;
	// begin inline asm
	shfl.sync.down.b32 %r40, %r47, %r42, %r43, %r44;
	// end inline asm
	setp.gt.s32 	%p9, %r19, 15;
	@%p9 bra 	$L__BB4_10;
	cvt.rn.f32.s32 	%f13, %r47;
	cvt.rn.f32.s32 	%f14, %r40;
	setp.gt.f32 	%p10, %f13, %f14;
	selp.f32 	%f15, %f13, %f14, %p10;
	cvt.rzi.s32.f32 	%r47, %f15;
$L__BB4_10:
	bar.sync 	0;
	setp.ne.s32 	%p11, %r1, 0;
	@%p11 bra 	$L__BB4_12;
	cvt.rn.f32.s32 	%f16, %r47;
	cvt.rzi.s32.f32 	%r45, %f16;
	st.global.u32 	[%rd1], %r45;
$L__BB4_12:
	bar.sync 	0;
	ret;

}
	// .globl	_Z24reduce_kernel_dependent1IiLi32EEvPT_
.visible .entry _Z24reduce_kernel_dependent1IiLi32EEvPT_(
	.param .u64 .ptr .align 1 _Z24reduce_kernel_dependent1IiLi32EEvPT__param_0
)
{
	.reg .pred 	%p<12>;
	.reg .b32 	%r<51>;
	.reg .b32 	%f<17>;
	.reg .b64 	%rd<5>;

	ld.param.u64 	%rd2, [_Z24reduce_kernel_dependent1IiLi32EEvPT__param_0];
	cvta.to.global.u64 	%rd1, %rd2;
	mov.u32 	%r1, %tid.x;
	mul.wide.u32 	%rd3, %r1, 4;
	add.s64 	%rd4, %rd1, %rd3;
	ld.global.u32 	%r47, [%rd4];
	// begin inline asm
	mov.u32 %r19, %laneid;
	// end inline asm
	mov.b32 	%r22, 1;
	mov.b32 	%r23, 31;
	mov.b32 	%r24, -1;
	// begin inline asm
	shfl.sync.down.b32 %r20, %r47, %r22, %r23, %r24;
	// end inline asm
	setp.gt.s32 	%p1, %r19, 30;
	@%p1 bra 	$L__BB5_2;
	cvt.rn.f32.s32 	%f1, %r47;
	cvt.rn.f32.s32 	%f2, %r20;
	setp.gt.f32 	%p2, %f1, %f2;
	selp.f32 	%f3, %f1, %f2, %p2;
	cvt.rzi.s32.f32 	%r47, %f3;
$L__BB5_2:
	mov.b32 	%r27, 2;
	mov.b32 	%r28, 31;
	mov.b32 	%r29, -1;
	// begin inline asm
	shfl.sync.down.b32 %r25, %r47, %r27, %r28, %r29;
	// end inline asm
	setp.gt.s32 	%p3, %r19, 29;
	@%p3 bra 	$L__BB5_4;
	cvt.rn.f32.s32 	%f4, %r47;
	cvt.rn.f32.s32 	%f5, %r25;
	setp.gt.f32 	%p4, %f4, %f5;
	selp.f32 	%f6, %f4, %f5, %p4;
	cvt.rzi.s32.f32 	%r47, %f6;
$L__BB5_4:
	mov.b32 	%r32, 4;
	mov.b32 	%r33, 31;
	mov.b32 	%r34, -1;
	// begin inline asm
	shfl.sync.down.b32 %r30, %r47, %r32, %r33, %r34;
	// end inline asm
	setp.gt.s32 	%p5, %r19, 27;
	@%p5 bra 	$L__BB5_6;
	cvt.rn.f32.s32 	%f7, %r47;
	cvt.rn.f32.s32 	%f8, %r30;
	setp.gt.f32 	%p6, %f7, %f8;
	selp.f32 	%f9, %f7, %f8, %p6;
	cvt.rzi.s32.f32 	%r47, %f9;
$L__BB5_6:
	mov.b32 	%r37, 8;
	mov.b32 	%r38, 31;
	mov.b32 	%r39, -1;
	// begin inline asm
	shfl.sync.down.b32 %r35, %r47, %r37, %r38, %r39;
	// end inline asm
	setp.gt.s32 	%p7, %r19, 23;
	@%p7 bra 	$L__BB5_8;
	cvt.rn.f32.s32 	%f10, %r47;
	cvt.rn.f32.s32 	%f11, %r35;
	setp.gt.f32 	%p8, %f10, %f11;
	selp.f32 	%f12, %f10, %f11, %p8;
	cvt.rzi.s32.f32 	%r47, %f12;
$L__BB5_8:
	mov.b32 	%r42, 16;
	mov.b32 	%r43, 31;
	mov.b32 	%r44, -1;
	// begin inline asm
	shfl.sync.down.b32 %r40, %r47, %r42, %r43, %r44;
	// end inline asm
	setp.gt.s32 	%p9, %r19, 15;
	@%p9 bra 	$L__BB5_10;
	cvt.rn.f32.s32 	%f13, %r47;
	cvt.rn.f32.s32 	%f14, %r40;
	setp.gt.f32 	%p10, %f13, %f14;
	selp.f32 	%f15, %f13, %f14, %p10;
	cvt.rzi.s32.f32 	%r47, %f15;
$L__BB5_10:
	bar.sync 	0;
	setp.ne.s32 	%p11, %r1, 0;
	@%p11 bra 	$L__BB5_12;
	cvt.rn.f32.s32 	%f16, %r47;
	cvt.rzi.s32.f32 	%r45, %f16;
	st.global.u32 	[%rd1], %r45;
$L__BB5_12:
	bar.sync 	0;
	ret;

}
	// .globl	_ZN3cub18CUB_300001_SM_10006detail11EmptyKernelIvEEvv
.visible .entry _ZN3cub18CUB_300001_SM_10006detail11EmptyKernelIvEEvv()
{


	ret;

}


// ===== COMPILED SASS (sm_100) =====

	.target	sm_100

	.elftype	@"ET_EXEC"


//--------------------- .note.nv.tkinfo           --------------------------
	.section	.note.nv.tkinfo,"",@"SHT_NOTE"
	.sectionflags	@"SHF_NOTE_NV_TKINFO"
	.tkinfo
        /*0018*/ 	.word	0x00000002
        /*0030*/ 	.string	""
        /*0030*/ 	.string	"ptxas"
        /*0030*/ 	.string	"Cuda compilation tools, release 13.0, V13.0.88"
        /*0030*/ 	.string	"Build cuda_13.0.r13.0/compiler.36424714_0"
        /*0030*/ 	.string	"-arch sm_100 -m 64 "



//--------------------- .note.nv.cuinfo           --------------------------
	.section	.note.nv.cuinfo,"",@"SHT_NOTE"
	.sectionflags	@"SHF_NOTE_NV_CUINFO"
        /*0018*/ 	.short	0x0002
        /*001a*/ 	.short	0x0064
        /*001c*/ 	.short	0x0082
	.zero		2


//--------------------- .nv.info                  --------------------------
	.section	.nv.info,"",@"SHT_CUDA_INFO"
	.align	4


	//----- nvinfo : EIATTR_REGCOUNT
	.align		4
        /*0000*/ 	.byte	0x04, 0x2f
        /*0002*/ 	.short	(.L_41 - .L_40)
	.align		4
.L_40:
        /*0004*/ 	.word	index@(_Z13reduce_kernelPf)
        /*0008*/ 	.word	0x0000000a


	//----- nvinfo : EIATTR_FRAME_SIZE
	.align		4
.L_41:
        /*000c*/ 	.byte	0x04, 0x11
        /*000e*/ 	.short	(.L_43 - .L_42)
	.align		4
.L_42:
        /*0010*/ 	.word	index@(_Z13reduce_kernelPf)
        /*0014*/ 	.word	0x00000000


	//----- nvinfo : EIATTR_REGCOUNT
	.align		4
.L_43:
        /*0018*/ 	.byte	0x04, 0x2f
        /*001a*/ 	.short	(.L_45 - .L_44)
	.align		4
.L_44:
        /*001c*/ 	.word	index@(_Z14reduce_kernel1Pf)
        /*0020*/ 	.word	0x0000000a


	//----- nvinfo : EIATTR_FRAME_SIZE
	.align		4
.L_45:
        /*0024*/ 	.byte	0x04, 0x11
        /*0026*/ 	.short	(.L_47 - .L_46)
	.align		4
.L_46:
        /*0028*/ 	.word	index@(_Z14reduce_kernel1Pf)
        /*002c*/ 	.word	0x00000000


	//----- nvinfo : EIATTR_REGCOUNT
	.align		4
.L_47:
        /*0030*/ 	.byte	0x04, 0x2f
        /*0032*/ 	.short	(.L_49 - .L_48)
	.align		4
.L_48:
        /*0034*/ 	.word	index@(_Z23reduce_kernel_dependentIfLi32EEvPT_)
        /*0038*/ 	.word	0x0000000a


	//----- nvinfo : EIATTR_FRAME_SIZE
	.align		4
.L_49:
        /*003c*/ 	.byte	0x04, 0x11
        /*003e*/ 	.short	(.L_51 - .L_50)
	.align		4
.L_50:
        /*0040*/ 	.word	index@(_Z23reduce_kernel_dependentIfLi32EEvPT_)
        /*0044*/ 	.word	0x00000000


	//----- nvinfo : EIATTR_REGCOUNT
	.align		4
.L_51:
        /*0048*/ 	.byte	0x04, 0x2f
        /*004a*/ 	.short	(.L_53 - .L_52)
	.align		4
.L_52:
        /*004c*/ 	.word	index@(_Z24reduce_kernel_dependent1IfLi32EEvPT_)
        /*0050*/ 	.word	0x0000000a


	//----- nvinfo : EIATTR_FRAME_SIZE
	.align		4
.L_53:
        /*0054*/ 	.byte	0x04, 0x11
        /*0056*/ 	.short	(.L_55 - .L_54)
	.align		4
.L_54:
        /*0058*/ 	.word	index@(_Z24reduce_kernel_dependent1IfLi32EEvPT_)
        /*005c*/ 	.word	0x00000000


	//----- nvinfo : EIATTR_REGCOUNT
	.align		4
.L_55:
        /*0060*/ 	.byte	0x04, 0x2f
        /*0062*/ 	.short	(.L_57 - .L_56)
	.align		4
.L_56:
        /*0064*/ 	.word	index@(_Z23reduce_kernel_dependentIiLi32EEvPT_)
        /*0068*/ 	.word	0x0000000a


	//----- nvinfo : EIATTR_FRAME_SIZE
	.align		4
.L_57:
        /*006c*/ 	.byte	0x04, 0x11
        /*006e*/ 	.short	(.L_59 - .L_58)
	.align		4
.L_58:
        /*0070*/ 	.word	index@(_Z23reduce_kernel_dependentIiLi32EEvPT_)
        /*0074*/ 	.word	0x00000000


	//----- nvinfo : EIATTR_REGCOUNT
	.align		4
.L_59:
        /*0078*/ 	.byte	0x04, 0x2f
        /*007a*/ 	.short	(.L_61 - .L_60)
	.align		4
.L_60:
        /*007c*/ 	.word	index@(_Z24reduce_kernel_dependent1IiLi32EEvPT_)
        /*0080*/ 	.word	0x0000000a


	//----- nvinfo : EIATTR_FRAME_SIZE
	.align		4
.L_61:
        /*0084*/ 	.byte	0x04, 0x11
        /*0086*/ 	.short	(.L_63 - .L_62)
	.align		4
.L_62:
        /*0088*/ 	.word	index@(_Z24reduce_kernel_dependent1IiLi32EEvPT_)
        /*008c*/ 	.word	0x00000000


	//----- nvinfo : EIATTR_REGCOUNT
	.align		4
.L_63:
        /*0090*/ 	.byte	0x04, 0x2f
        /*0092*/ 	.short	(.L_65 - .L_64)
	.align		4
.L_64:
        /*0094*/ 	.word	index@(_ZN3cub18CUB_300001_SM_10006detail11EmptyKernelIvEEvv)
        /*0098*/ 	.word	0x00000004


	//----- nvinfo : EIATTR_FRAME_SIZE
	.align		4
.L_65:
        /*009c*/ 	.byte	0x04, 0x11
        /*009e*/ 	.short	(.L_67 - .L_66)
	.align		4
.L_66:
        /*00a0*/ 	.word	index@(_ZN3cub18CUB_300001_SM_10006detail11EmptyKernelIvEEvv)
        /*00a4*/ 	.word	0x00000000


	//----- nvinfo : EIATTR_MIN_STACK_SIZE
	.align		4
.L_67:
        /*00a8*/ 	.byte	0x04, 0x12
        /*00aa*/ 	.short	(.L_69 - .L_68)
	.align		4
.L_68:
        /*00ac*/ 	.word	index@(_ZN3cub18CUB_300001_SM_10006detail11EmptyKernelIvEEvv)
        /*00b0*/ 	.word	0x00000000


	//----- nvinfo : EIATTR_MIN_STACK_SIZE
	.align		4
.L_69:
        /*00b4*/ 	.byte	0x04, 0x12
        /*00b6*/ 	.short	(.L_71 - .L_70)
	.align		4
.L_70:
        /*00b8*/ 	.word	index@(_Z24reduce_kernel_dependent1IiLi32EEvPT_)
        /*00bc*/ 	.word	0x00000000


	//----- nvinfo : EIATTR_MIN_STACK_SIZE
	.align		4
.L_71:
        /*00c0*/ 	.byte	0x04, 0x12
        /*00c2*/ 	.short	(.L_73 - .L_72)
	.align		4
.L_72:
        /*00c4*/ 	.word	index@(_Z23reduce_kernel_dependentIiLi32EEvPT_)
        /*00c8*/ 	.word	0x00000000


	//----- nvinfo : EIATTR_MIN_STACK_SIZE
	.align		4
.L_73:
        /*00cc*/ 	.byte	0x04, 0x12
        /*00ce*/ 	.short	(.L_75 - .L_74)
	.align		4
.L_74:
        /*00d0*/ 	.word	index@(_Z24reduce_kernel_dependent1IfLi32EEvPT_)
        /*00d4*/ 	.word	0x00000000


	//----- nvinfo : EIATTR_MIN_STACK_SIZE
	.align		4
.L_75:
        /*00d8*/ 	.byte	0x04, 0x12
        /*00da*/ 	.short	(.L_77 - .L_76)
	.align		4
.L_76:
        /*00dc*/ 	.word	index@(_Z23reduce_kernel_dependentIfLi32EEvPT_)
        /*00e0*/ 	.word	0x00000000


	//----- nvinfo : EIATTR_MIN_STACK_SIZE
	.align		4
.L_77:
        /*00e4*/ 	.byte	0x04, 0x12
        /*00e6*/ 	.short	(.L_79 - .L_78)
	.align		4
.L_78:
        /*00e8*/ 	.word	index@(_Z14reduce_kernel1Pf)
        /*00ec*/ 	.word	0x00000000


	//----- nvinfo : EIATTR_MIN_STACK_SIZE
	.align		4
.L_79:
        /*00f0*/ 	.byte	0x04, 0x12
        /*00f2*/ 	.short	(.L_81 - .L_80)
	.align		4
.L_80:
        /*00f4*/ 	.word	index@(_Z13reduce_kernelPf)
        /*00f8*/ 	.word	0x00000000
.L_81:


//--------------------- .nv.compat                --------------------------
	.section	.nv.compat,"",@"SHT_CUDA_COMPAT_INFO"
	.align	4
        /*0000*/ 	.byte	0x02, 0x09, 0x00, 0x00, 0x02, 0x02, 0x01, 0x00, 0x02, 0x05, 0x05, 0x00, 0x03, 0x07, 0x01, 0x01
        /*0010*/ 	.byte	0x02, 0x03, 0x00, 0x00, 0x02, 0x06, 0x01, 0x00, 0x04, 0x0b, 0x08, 0x00, 0x09, 0x00, 0x00, 0x00
        /*0020*/ 	.byte	0x00, 0x00, 0x00, 0x00


//--------------------- .nv.info._ZN3cub18CUB_300001_SM_10006detail11EmptyKernelIvEEvv --------------------------
	.section	.nv.info._ZN3cub18CUB_300001_SM_10006detail11EmptyKernelIvEEvv,"",@"SHT_CUDA_INFO"
	.sectionflags	@""
	.align	4


	//----- nvinfo : EIATTR_CUDA_API_VERSION
	.align		4
        /*0000*/ 	.byte	0x04, 0x37
        /*0002*/ 	.short	(.L_83 - .L_82)
.L_82:
        /*0004*/ 	.word	0x00000082


	//----- nvinfo : EIATTR_SPARSE_MMA_MASK
	.align		4
.L_83:
        /*0008*/ 	.byte	0x03, 0x50
        /*000a*/ 	.short	0x0000


	//----- nvinfo : EIATTR_MAXREG_COUNT
	.align		4
        /*000c*/ 	.byte	0x03, 0x1b
        /*000e*/ 	.short	0x00ff


	//----- nvinfo : EIATTR_MERCURY_ISA_VERSION
	.align		4
        /*0010*/ 	.byte	0x03, 0x5f
        /*0012*/ 	.short	0x0101


	//----- nvinfo : EIATTR_VRC_CTA_INIT_COUNT
	.align		4
        /*0014*/ 	.byte	0x02, 0x4a
	.zero		1
	.zero		1


	//----- nvinfo : EIATTR_EXIT_INSTR_OFFSETS
	.align		4
        /*0018*/ 	.byte	0x04, 0x1c
        /*001a*/ 	.short	(.L_85 - .L_84)


	//   ....[0]....
.L_84:
        /*001c*/ 	.word	0x00000010


	//----- nvinfo : EIATTR_SW_WAR
	.align		4
.L_85:
        /*0020*/ 	.byte	0x04, 0x36
        /*0022*/ 	.short	(.L_87 - .L_86)
.L_86:
        /*0024*/ 	.word	0x00000008
.L_87:


//--------------------- .nv.info._Z24reduce_kernel_dependent1IiLi32EEvPT_ --------------------------
	.section	.nv.info._Z24reduce_kernel_dependent1IiLi32EEvPT_,"",@"SHT_CUDA_INFO"
	.sectionflags	@""
	.align	4


	//----- nvinfo : EIATTR_CUDA_API_VERSION
	.align		4
        /*0000*/ 	.byte	0x04, 0x37
        /*0002*/ 	.short	(.L_89 - .L_88)
.L_88:
        /*0004*/ 	.word	0x00000082


	//----- nvinfo : EIATTR_KPARAM_INFO
	.align		4
.L_89:
        /*0008*/ 	.byte	0x04, 0x17
        /*000a*/ 	.short	(.L_91 - .L_90)
.L_90:
        /*000c*/ 	.word	0x00000000
        /*0010*/ 	.short	0x0000
        /*0012*/ 	.short	0x0000
        /*0014*/ 	.byte	0x00, 0xf5, 0x21, 0x00


	//----- nvinfo : EIATTR_SPARSE_MMA_MASK
	.align		4
.L_91:
        /*0018*/ 	.byte	0x03, 0x50
        /*001a*/ 	.short	0x0000


	//----- nvinfo : EIATTR_MAXREG_COUNT
	.align		4
        /*001c*/ 	.byte	0x03, 0x1b
        /*001e*/ 	.short	0x00ff


	//----- nvinfo : EIATTR_NUM_BARRIERS
	.align		4
        /*0020*/ 	.byte	0x02, 0x4c
        /*0022*/ 	.byte	0x01
	.zero		1


	//----- nvinfo : EIATTR_MERCURY_ISA_VERSION
	.align		4
        /*0024*/ 	.byte	0x03, 0x5f
        /*0026*/ 	.short	0x0101


	//----- nvinfo : EIATTR_COOP_GROUP_MASK_REGIDS
	.align		4
        /*0028*/ 	.byte	0x04, 0x29
        /*002a*/ 	.short	(.L_93 - .L_92)


	//   ....[0]....
.L_92:
        /*002c*/ 	.word	0xffffffff


	//   ....[1]....
        /*0030*/ 	.word	0xffffffff


	//   ....[2]....
        /*0034*/ 	.word	0xffffffff


	//   ....[3]....
        /*0038*/ 	.word	0xffffffff


	//   ....[4]....
        /*003c*/ 	.word	0xffffffff


	//----- nvinfo : EIATTR_COOP_GROUP_INSTR_OFFSETS
	.align		4
.L_93:
        /*0040*/ 	.byte	0x04, 0x28
        /*0042*/ 	.short	(.L_95 - .L_94)


	//   ....[0]....
.L_94:
        /*0044*/ 	.word	0x00000090


	//   ....[1]....
        /*0048*/ 	.word	0x00000100


	//   ....[2]....
        /*004c*/ 	.word	0x00000170


	//   ....[3]....
        /*0050*/ 	.word	0x000001e0


	//   ....[4]....
        /*0054*/ 	.word	0x00000250


	//----- nvinfo : EIATTR_VRC_CTA_INIT_COUNT
	.align		4
.L_95:
        /*0058*/ 	.byte	0x02, 0x4a
	.zero		1
	.zero		1


	//----- nvinfo : EIATTR_EXIT_INSTR_OFFSETS
	.align		4
        /*005c*/ 	.byte	0x04, 0x1c
        /*005e*/ 	.short	(.L_97 - .L_96)


	//   ....[0]....
.L_96:
        /*0060*/ 	.word	0x00000310


	//----- nvinfo : EIATTR_CBANK_PARAM_SIZE
	.align		4
.L_97:
        /*0064*/ 	.byte	0x03, 0x19
        /*0066*/ 	.short	0x0008


	//----- nvinfo : EIATTR_PARAM_CBANK
	.align		4
        /*0068*/ 	.byte	0x04, 0x0a
        /*006a*/ 	.short	(.L_99 - .L_98)
	.align		4
.L_98:
        /*006c*/ 	.word	index@(.nv.constant0._Z24reduce_kernel_dependent1IiLi32EEvPT_)
        /*0070*/ 	.short	0x0380
        /*0072*/ 	.short	0x0008


	//----- nvinfo : EIATTR_SW_WAR
	.align		4
.L_99:
        /*0074*/ 	.byte	0x04, 0x36
        /*0076*/ 	.short	(.L_101 - .L_100)
.L_100:
        /*0078*/ 	.word	0x00000008
.L_101:


//--------------------- .nv.info._Z23reduce_kernel_dependentIiLi32EEvPT_ --------------------------
	.section	.nv.info._Z23reduce_kernel_dependentIiLi32EEvPT_,"",@"SHT_CUDA_INFO"
	.sectionflags	@""
	.align	4


	//----- nvinfo : EIATTR_CUDA_API_VERSION
	.align		4
        /*0000*/ 	.byte	0x04, 0x37
        /*0002*/ 	.short	(.L_103 - .L_102)
.L_102:
        /*0004*/ 	.word	0x00000082


	//----- nvinfo : EIATTR_KPARAM_INFO
	.align		4
.L_103:
        /*0008*/ 	.byte	0x04, 0x17
        /*000a*/ 	.short	(.L_105 - .L_104)
.L_104:
        /*000c*/ 	.word	0x00000000
        /*0010*/ 	.short	0x0000
        /*0012*/ 	.short	0x0000
        /*0014*/ 	.byte	0x00, 0xf5, 0x21, 0x00


	//----- nvinfo : EIATTR_SPARSE_MMA_MASK
	.align		4
.L_105:
        /*0018*/ 	.byte	0x03, 0x50
        /*001a*/ 	.short	0x0000


	//----- nvinfo : EIATTR_MAXREG_COUNT
	.align		4
        /*001c*/ 	.byte	0x03, 0x1b
        /*001e*/ 	.short	0x00ff


	//----- nvinfo : EIATTR_NUM_BARRIERS
	.align		4
        /*0020*/ 	.byte	0x02, 0x4c
        /*0022*/ 	.byte	0x01
	.zero		1


	//----- nvinfo : EIATTR_MERCURY_ISA_VERSION
	.align		4
        /*0024*/ 	.byte	0x03, 0x5f
        /*0026*/ 	.short	0x0101


	//----- nvinfo : EIATTR_COOP_GROUP_MASK_REGIDS
	.align		4
        /*0028*/ 	.byte	0x04, 0x29
        /*002a*/ 	.short	(.L_107 - .L_106)


	//   ....[0]....
.L_106:
        /*002c*/ 	.word	0xffffffff


	//   ....[1]....
        /*0030*/ 	.word	0xffffffff


	//   ....[2]....
        /*0034*/ 	.word	0xffffffff


	//   ....[3]....
        /*0038*/ 	.word	0xffffffff


	//   ....[4]....
        /*003c*/ 	.word	0xffffffff


	//----- nvinfo : EIATTR_COOP_GROUP_INSTR_OFFSETS
	.align		4
.L_107:
        /*0040*/ 	.byte	0x04, 0x28
        /*0042*/ 	.short	(.L_109 - .L_108)


	//   ....[0]....
.L_108:
        /*0044*/ 	.word	0x00000090


	//   ....[1]....
        /*0048*/ 	.word	0x00000100


	//   ....[2]....
        /*004c*/ 	.word	0x00000170


	//   ....[3]....
        /*0050*/ 	.word	0x000001e0


	//   ....[4]....
        /*0054*/ 	.word	0x00000250


	//----- nvinfo : EIATTR_VRC_CTA_INIT_COUNT
	.align		4
.L_109:
        /*0058*/ 	.byte	0x02, 0x4a
	.zero		1
	.zero		1


	//----- nvinfo : EIATTR_EXIT_INSTR_OFFSETS
	.align		4
        /*005c*/ 	.byte	0x04, 0x1c
        /*005e*/ 	.short	(.L_111 - .L_110)


	//   ....[0]....
.L_110:
        /*0060*/ 	.word	0x00000310


	//----- nvinfo : EIATTR_CBANK_PARAM_SIZE
	.align		4
.L_111:
        /*0064*/ 	.byte	0x03, 0x19
        /*0066*/ 	.short	0x0008


	//----- nvinfo : EIATTR_PARAM_CBANK
	.align		4
        /*0068*/ 	.byte	0x04, 0x0a
        /*006a*/ 	.short	(.L_113 - .L_112)
	.align		4
.L_112:
        /*006c*/ 	.word	index@(.nv.constant0._Z23reduce_kernel_dependentIiLi32EEvPT_)
        /*0070*/ 	.short	0x0380
        /*0072*/ 	.short	0x0008


	//----- nvinfo : EIATTR_SW_WAR
	.align		4
.L_113:
        /*0074*/ 	.byte	0x04, 0x36
        /*0076*/ 	.short	(.L_115 - .L_114)
.L_114:
        /*0078*/ 	.word	0x00000008
.L_115:


//--------------------- .nv.info._Z24reduce_kernel_dependent1IfLi32EEvPT_ --------------------------
	.section	.nv.info._Z24reduce_kernel_dependent1IfLi32EEvPT_,"",@"SHT_CUDA_INFO"
	.sectionflags	@""
	.align	4


	//----- nvinfo : EIATTR_CUDA_API_VERSION
	.align		4
        /*0000*/ 	.byte	0x04, 0x37
        /*0002*/ 	.short	(.L_117 - .L_116)
.L_116:
        /*0004*/ 	.word	0x00000082


	//----- nvinfo : EIATTR_KPARAM_INFO
	.align		4
.L_117:
        /*0008*/ 	.byte	0x04, 0x17
        /*000a*/ 	.short	(.L_119 - .L_118)
.L_118:
        /*000c*/ 	.word	0x00000000
        /*0010*/ 	.short	0x0000
        /*0012*/ 	.short	0x0000
        /*0014*/ 	.byte	0x00, 0xf5, 0x21, 0x00


	//----- nvinfo : EIATTR_SPARSE_MMA_MASK
	.align		4
.L_119:
        /*0018*/ 	.byte	0x03, 0x50
        /*001a*/ 	.short	0x0000


	//----- nvinfo : EIATTR_MAXREG_COUNT
	.align		4
        /*001c*/ 	.byte	0x03, 0x1b
        /*001e*/ 	.short	0x00ff


	//----- nvinfo : EIATTR_NUM_BARRIERS
	.align		4
        /*0020*/ 	.byte	0x02, 0x4c
        /*0022*/ 	.byte	0x01
	.zero		1


	//----- nvinfo : EIATTR_MERCURY_ISA_VERSION
	.align		4
        /*0024*/ 	.byte	0x03, 0x5f
        /*0026*/ 	.short	0x0101


	//----- nvinfo : EIATTR_COOP_GROUP_MASK_REGIDS
	.align		4
        /*0028*/ 	.byte	0x04, 0x29
        /*002a*/ 	.short	(.L_121 - .L_120)


	//   ....[0]....
.L_120:
        /*002c*/ 	.word	0xffffffff


	//   ....[1]....
        /*0030*/ 	.word	0xffffffff


	//   ....[2]....
        /*0034*/ 	.word	0xffffffff


	//   ....[3]....
        /*0038*/ 	.word	0xffffffff


	//   ....[4]....
        /*003c*/ 	.word	0xffffffff


	//----- nvinfo : EIATTR_COOP_GROUP_INSTR_OFFSETS
	.align		4
.L_121:
        /*0040*/ 	.byte	0x04, 0x28
        /*0042*/ 	.short	(.L_123 - .L_122)


	//   ....[0]....
.L_122:
        /*0044*/ 	.word	0x000000b0


	//   ....[1]....
        /*0048*/ 	.word	0x000000f0


	//   ....[2]....
        /*004c*/ 	.word	0x00000130


	//   ....[3]....
        /*0050*/ 	.word	0x00000170


	//   ....[4]....
        /*0054*/ 	.word	0x000001b0


	//----- nvinfo : EIATTR_VRC_CTA_INIT_COUNT
	.align		4
.L_123:
        /*0058*/ 	.byte	0x02, 0x4a
	.zero		1
	.zero		1


	//----- nvinfo : EIATTR_EXIT_INSTR_OFFSETS
	.align		4
        /*005c*/ 	.byte	0x04, 0x1c
        /*005e*/ 	.short	(.L_125 - .L_124)


	//   ....[0]....
.L_124:
        /*0060*/ 	.word	0x00000200


	//----- nvinfo : EIATTR_CBANK_PARAM_SIZE
	.align		4
.L_125:
        /*0064*/ 	.byte	0x03, 0x19
        /*0066*/ 	.short	0x0008


	//----- nvinfo : EIATTR_PARAM_CBANK
	.align		4
        /*0068*/ 	.byte	0x04, 0x0a
        /*006a*/ 	.short	(.L_127 - .L_126)
	.align		4
.L_126:
        /*006c*/ 	.word	index@(.nv.constant0._Z24reduce_kernel_dependent1IfLi32EEvPT_)
        /*0070*/ 	.short	0x0380
        /*0072*/ 	.short	0x0008


	//----- nvinfo : EIATTR_SW_WAR
	.align		4
.L_127:
        /*0074*/ 	.byte	0x04, 0x36
        /*0076*/ 	.short	(.L_129 - .L_128)
.L_128:
        /*0078*/ 	.word	0x00000008
.L_129:


//--------------------- .nv.info._Z23reduce_kernel_dependentIfLi32EEvPT_ --------------------------
	.section	.nv.info._Z23reduce_kernel_dependentIfLi32EEvPT_,"",@"SHT_CUDA_INFO"
	.sectionflags	@""
	.align	4


	//----- nvinfo : EIATTR_CUDA_API_VERSION
	.align		4
        /*0000*/ 	.byte	0x04, 0x37
        /*0002*/ 	.short	(.L_131 - .L_130)
.L_130:
        /*0004*/ 	.word	0x00000082


	//----- nvinfo : EIATTR_KPARAM_INFO
	.align		4
.L_131:
        /*0008*/ 	.byte	0x04, 0x17
        /*000a*/ 	.short	(.L_133 - .L_132)
.L_132:
        /*000c*/ 	.word	0x00000000
        /*0010*/ 	.short	0x0000
        /*0012*/ 	.short	0x0000
        /*0014*/ 	.byte	0x00, 0xf5, 0x21, 0x00


	//----- nvinfo : EIATTR_SPARSE_MMA_MASK
	.align		4
.L_133:
        /*0018*/ 	.byte	0x03, 0x50
        /*001a*/ 	.short	0x0000


	//----- nvinfo : EIATTR_MAXREG_COUNT
	.align		4
        /*001c*/ 	.byte	0x03, 0x1b
        /*001e*/ 	.short	0x00ff


	//----- nvinfo : EIATTR_NUM_BARRIERS
	.align		4
        /*0020*/ 	.byte	0x02, 0x4c
        /*0022*/ 	.byte	0x01
	.zero		1


	//----- nvinfo : EIATTR_MERCURY_ISA_VERSION
	.align		4
        /*0024*/ 	.byte	0x03, 0x5f
        /*0026*/ 	.short	0x0101


	//----- nvinfo : EIATTR_COOP_GROUP_MASK_REGIDS
	.align		4
        /*0028*/ 	.byte	0x04, 0x29
        /*002a*/ 	.short	(.L_135 - .L_134)


	//   ....[0]....
.L_134:
        /*002c*/ 	.word	0xffffffff


	//   ....[1]....
        /*0030*/ 	.word	0xffffffff


	//   ....[2]....
        /*0034*/ 	.word	0xffffffff


	//   ....[3]....
        /*0038*/ 	.word	0xffffffff


	//   ....[4]....
        /*003c*/ 	.word	0xffffffff


	//----- nvinfo : EIATTR_COOP_GROUP_INSTR_OFFSETS
	.align		4
.L_135:
        /*0040*/ 	.byte	0x04, 0x28
        /*0042*/ 	.short	(.L_137 - .L_136)


	//   ....[0]....
.L_136:
        /*0044*/ 	.word	0x000000b0


	//   ....[1]....
        /*0048*/ 	.word	0x000000f0


	//   ....[2]....
        /*004c*/ 	.word	0x00000130


	//   ....[3]....
        /*0050*/ 	.word	0x00000170


	//   ....[4]....
        /*0054*/ 	.word	0x000001b0


	//----- nvinfo : EIATTR_VRC_CTA_INIT_COUNT
	.align		4
.L_137:
        /*0058*/ 	.byte	0x02, 0x4a
	.zero		1
	.zero		1


	//----- nvinfo : EIATTR_EXIT_INSTR_OFFSETS
	.align		4
        /*005c*/ 	.byte	0x04, 0x1c
        /*005e*/ 	.short	(.L_139 - .L_138)


	//   ....[0]....
.L_138:
        /*0060*/ 	.word	0x00000200


	//----- nvinfo : EIATTR_CBANK_PARAM_SIZE
	.align		4
.L_139:
        /*0064*/ 	.byte	0x03, 0x19
        /*0066*/ 	.short	0x0008


	//----- nvinfo : EIATTR_PARAM_CBANK
	.align		4
        /*0068*/ 	.byte	0x04, 0x0a
        /*006a*/ 	.short	(.L_141 - .L_140)
	.align		4
.L_140:
        /*006c*/ 	.word	index@(.nv.constant0._Z23reduce_kernel_dependentIfLi32EEvPT_)
        /*0070*/ 	.short	0x0380
        /*0072*/ 	.short	0x0008


	//----- nvinfo : EIATTR_SW_WAR
	.align		4
.L_141:
        /*0074*/ 	.byte	0x04, 0x36
        /*0076*/ 	.short	(.L_143 - .L_142)
.L_142:
        /*0078*/ 	.word	0x00000008
.L_143:


//--------------------- .nv.info._Z14reduce_kernel1Pf --------------------------
	.section	.nv.info._Z14reduce_kernel1Pf,"",@"SHT_CUDA_INFO"
	.sectionflags	@""
	.align	4


	//----- nvinfo : EIATTR_CUDA_API_VERSION
	.align		4
        /*0000*/ 	.byte	0x04, 0x37
        /*0002*/ 	.short	(.L_145 - .L_144)
.L_144:
        /*0004*/ 	.word	0x00000082


	//----- nvinfo : EIATTR_KPARAM_INFO
	.align		4
.L_145:
        /*0008*/ 	.byte	0x04, 0x17
        /*000a*/ 	.short	(.L_147 - .L_146)
.L_146:
        /*000c*/ 	.word	0x00000000
        /*0010*/ 	.short	0x0000
        /*0012*/ 	.short	0x0000
        /*0014*/ 	.byte	0x00, 0xf5, 0x21, 0x00


	//----- nvinfo : EIATTR_SPARSE_MMA_MASK
	.align		4
.L_147:
        /*0018*/ 	.byte	0x03, 0x50
        /*001a*/ 	.short	0x0000


	//----- nvinfo : EIATTR_MAXREG_COUNT
	.align		4
        /*001c*/ 	.byte	0x03, 0x1b
        /*001e*/ 	.short	0x00ff


	//----- nvinfo : EIATTR_NUM_BARRIERS
	.align		4
        /*0020*/ 	.byte	0x02, 0x4c
        /*0022*/ 	.byte	0x01
	.zero		1


	//----- nvinfo : EIATTR_MERCURY_ISA_VERSION
	.align		4
        /*0024*/ 	.byte	0x03, 0x5f
        /*0026*/ 	.short	0x0101


	//----- nvinfo : EIATTR_COOP_GROUP_MASK_REGIDS
	.align		4
        /*0028*/ 	.byte	0x04, 0x29
        /*002a*/ 	.short	(.L_149 - .L_148)


	//   ....[0]....
.L_148:
        /*002c*/ 	.word	0xffffffff


	//   ....[1]....
        /*0030*/ 	.word	0xffffffff


	//   ....[2]....
        /*0034*/ 	.word	0xffffffff


	//   ....[3]....
        /*0038*/ 	.word	0xffffffff


	//   ....[4]....
        /*003c*/ 	.word	0xffffffff


	//----- nvinfo : EIATTR_COOP_GROUP_INSTR_OFFSETS
	.align		4
.L_149:
        /*0040*/ 	.byte	0x04, 0x28
        /*0042*/ 	.short	(.L_151 - .L_150)


	//   ....[0]....
.L_150:
        /*0044*/ 	.word	0x000000b0


	//   ....[1]....
        /*0048*/ 	.word	0x000000f0


	//   ....[2]....
        /*004c*/ 	.word	0x00000130


	//   ....[3]....
        /*0050*/ 	.word	0x00000170


	//   ....[4]....
        /*0054*/ 	.word	0x000001b0


	//----- nvinfo : EIATTR_VRC_CTA_INIT_COUNT
	.align		4
.L_151:
        /*0058*/ 	.byte	0x02, 0x4a
	.zero		1
	.zero		1


	//----- nvinfo : EIATTR_EXIT_INSTR_OFFSETS
	.align		4
        /*005c*/ 	.byte	0x04, 0x1c
        /*005e*/ 	.short	(.L_153 - .L_152)


	//   ....[0]....
.L_152:
        /*0060*/ 	.word	0x00000200


	//----- nvinfo : EIATTR_CBANK_PARAM_SIZE
	.align		4
.L_153:
        /*0064*/ 	.byte	0x03, 0x19
        /*0066*/ 	.short	0x0008


	//----- nvinfo : EIATTR_PARAM_CBANK
	.align		4
        /*0068*/ 	.byte	0x04, 0x0a
        /*006a*/ 	.short	(.L_155 - .L_154)
	.align		4
.L_154:
        /*006c*/ 	.word	index@(.nv.constant0._Z14reduce_kernel1Pf)
        /*0070*/ 	.short	0x0380
        /*0072*/ 	.short	0x0008


	//----- nvinfo : EIATTR_SW_WAR
	.align		4
.L_155:
        /*0074*/ 	.byte	0x04, 0x36
        /*0076*/ 	.short	(.L_157 - .L_156)
.L_156:
        /*0078*/ 	.word	0x00000008
.L_157:


//--------------------- .nv.info._Z13reduce_kernelPf --------------------------
	.section	.nv.info._Z13reduce_kernelPf,"",@"SHT_CUDA_INFO"
	.sectionflags	@""
	.align	4


	//----- nvinfo : EIATTR_CUDA_API_VERSION
	.align		4
        /*0000*/ 	.byte	0x04, 0x37
        /*0002*/ 	.short	(.L_159 - .L_158)
.L_158:
        /*0004*/ 	.word	0x00000082


	//----- nvinfo : EIATTR_KPARAM_INFO
	.align		4
.L_159:
        /*0008*/ 	.byte	0x04, 0x17
        /*000a*/ 	.short	(.L_161 - .L_160)
.L_160:
        /*000c*/ 	.word	0x00000000
        /*0010*/ 	.short	0x0000
        /*0012*/ 	.short	0x0000
        /*0014*/ 	.byte	0x00, 0xf5, 0x21, 0x00


	//----- nvinfo : EIATTR_SPARSE_MMA_MASK
	.align		4
.L_161:
        /*0018*/ 	.byte	0x03, 0x50
        /*001a*/ 	.short	0x0000


	//----- nvinfo : EIATTR_MAXREG_COUNT
	.align		4
        /*001c*/ 	.byte	0x03, 0x1b
        /*001e*/ 	.short	0x00ff


	//----- nvinfo : EIATTR_NUM_BARRIERS
	.align		4
        /*0020*/ 	.byte	0x02, 0x4c
        /*0022*/ 	.byte	0x01
	.zero		1


	//----- nvinfo : EIATTR_MERCURY_ISA_VERSION
	.align		4
        /*0024*/ 	.byte	0x03, 0x5f
        /*0026*/ 	.short	0x0101


	//----- nvinfo : EIATTR_COOP_GROUP_MASK_REGIDS
	.align		4
        /*0028*/ 	.byte	0x04, 0x29
        /*002a*/ 	.short	(.L_163 - .L_162)


	//   ....[0]....
.L_162:
        /*002c*/ 	.word	0xffffffff


	//   ....[1]....
        /*0030*/ 	.word	0xffffffff


	//   ....[2]....
        /*0034*/ 	.word	0xffffffff


	//   ....[3]....
        /*0038*/ 	.word	0xffffffff


	//   ....[4]....
        /*003c*/ 	.word	0xffffffff


	//----- nvinfo : EIATTR_COOP_GROUP_INSTR_OFFSETS
	.align		4
.L_163:
        /*0040*/ 	.byte	0x04, 0x28
        /*0042*/ 	.short	(.L_165 - .L_164)


	//   ....[0]....
.L_164:
        /*0044*/ 	.word	0x000000b0


	//   ....[1]....
        /*0048*/ 	.word	0x000000f0


	//   ....[2]....
        /*004c*/ 	.word	0x00000130


	//   ....[3]....
        /*0050*/ 	.word	0x00000170


	//   ....[4]....
        /*0054*/ 	.word	0x000001b0


	//----- nvinfo : EIATTR_VRC_CTA_INIT_COUNT
	.align		4
.L_165:
        /*0058*/ 	.byte	0x02, 0x4a
	.zero		1
	.zero		1


	//----- nvinfo : EIATTR_EXIT_INSTR_OFFSETS
	.align		4
        /*005c*/ 	.byte	0x04, 0x1c
        /*005e*/ 	.short	(.L_167 - .L_166)


	//   ....[0]....
.L_166:
        /*0060*/ 	.word	0x00000200


	//----- nvinfo : EIATTR_CBANK_PARAM_SIZE
	.align		4
.L_167:
        /*0064*/ 	.byte	0x03, 0x19
        /*0066*/ 	.short	0x0008


	//----- nvinfo : EIATTR_PARAM_CBANK
	.align		4
        /*0068*/ 	.byte	0x04, 0x0a
        /*006a*/ 	.short	(.L_169 - .L_168)
	.align		4
.L_168:
        /*006c*/ 	.word	index@(.nv.constant0._Z13reduce_kernelPf)
        /*0070*/ 	.short	0x0380
        /*0072*/ 	.short	0x0008


	//----- nvinfo : EIATTR_SW_WAR
	.align		4
.L_169:
        /*0074*/ 	.byte	0x04, 0x36
        /*0076*/ 	.short	(.L_171 - .L_170)
.L_170:
        /*0078*/ 	.word	0x00000008
.L_171:


//--------------------- .nv.callgraph             --------------------------
	.section	.nv.callgraph,"",@"SHT_CUDA_CALLGRAPH"
	.align	4
	.sectionentsize	8
	.align		4
        /*0000*/ 	.word	0x00000000
	.align		4
        /*0004*/ 	.word	0xffffffff
	.align		4
        /*0008*/ 	.word	0x00000000
	.align		4
        /*000c*/ 	.word	0xfffffffe
	.align		4
        /*0010*/ 	.word	0x00000000
	.align		4
        /*0014*/ 	.word	0xfffffffd
	.align		4
        /*0018*/ 	.word	0x00000000
	.align		4
        /*001c*/ 	.word	0xfffffffc


//--------------------- .nv.constant4             --------------------------
	.section	.nv.constant4,"a",@progbits
	.align	8
	.align		8
.nv.constant4:
        /*0000*/ 	.dword	_ZN34_INTERNAL_f8c18215_4_k_cu_c75e9b5b4cuda3std3__45__cpo5beginE
	.align		8
        /*0008*/ 	.dword	_ZN34_INTERNAL_f8c18215_4_k_cu_c75e9b5b4cuda3std3__45__cpo3endE
	.align		8
        /*0010*/ 	.dword	_ZN34_INTERNAL_f8c18215_4_k_cu_c75e9b5b4cuda3std3__45__cpo6cbeginE
	.align		8
        /*0018*/ 	.dword	_ZN34_INTERNAL_f8c18215_4_k_cu_c75e9b5b4cuda3std3__45__cpo4cendE
	.align		8
        /*0020*/ 	.dword	_ZN34_INTERNAL_f8c18215_4_k_cu_c75e9b5b4cuda3std3__45__cpo6rbeginE
	.align		8
        /*0028*/ 	.dword	_ZN34_INTERNAL_f8c18215_4_k_cu_c75e9b5b4cuda3std3__45__cpo4rendE
	.align		8
        /*0030*/ 	.dword	_ZN34_INTERNAL_f8c18215_4_k_cu_c75e9b5b4cuda3std3__45__cpo7crbeginE
	.align		8
        /*0038*/ 	.dword	_ZN34_INTERNAL_f8c18215_4_k_cu_c75e9b5b4cuda3std3__45__cpo5crendE
	.align		8
        /*0040*/ 	.dword	_ZN34_INTERNAL_f8c18215_4_k_cu_c75e9b5b4cuda3std3__436_GLOBAL__N__f8c18215_4_k_cu_c75e9b5b6ignoreE
	.align		8
        /*0048*/ 	.dword	_ZN34_INTERNAL_f8c18215_4_k_cu_c75e9b5b4cuda3std3__419piecewise_constructE
	.align		8
        /*0050*/ 	.dword	_ZN34_INTERNAL_f8c18215_4_k_cu_c75e9b5b4cuda3std3__48in_placeE
	.align		8
        /*0058*/ 	.dword	_ZN34_INTERNAL_f8c18215_4_k_cu_c75e9b5b4cuda3std3__420unreachable_sentinelE
	.align		8
        /*0060*/ 	.dword	_ZN34_INTERNAL_f8c18215_4_k_cu_c75e9b5b4cuda3std3__47nulloptE
	.align		8
        /*0068*/ 	.dword	_ZN34_INTERNAL_f8c18215_4_k_cu_c75e9b5b4cuda3std3__48unexpectE
	.align		8
        /*0070*/ 	.dword	_ZN34_INTERNAL_f8c18215_4_k_cu_c75e9b5b4cuda3std6ranges3__45__cpo4swapE
	.align		8
        /*0078*/ 	.dword	_ZN34_INTERNAL_f8c18215_4_k_cu_c75e9b5b4cuda3std6ranges3__45__cpo9iter_moveE
	.align		8
        /*0080*/ 	.dword	_ZN34_INTERNAL_f8c18215_4_k_cu_c75e9b5b4cuda3std6ranges3__45__cpo5beginE
	.align		8
        /*0088*/ 	.dword	_ZN34_INTERNAL_f8c18215_4_k_cu_c75e9b5b4cuda3std6ranges3__45__cpo3endE
	.align		8
        /*0090*/ 	.dword	_ZN34_INTERNAL_f8c18215_4_k_cu_c75e9b5b4cuda3std6ranges3__45__cpo6cbeginE
	.align		8
        /*0098*/ 	.dword	_ZN34_INTERNAL_f8c18215_4_k_cu_c75e9b5b4cuda3std6ranges3__45__cpo4cendE
	.align		8
        /*00a0*/ 	.dword	_ZN34_INTERNAL_f8c18215_4_k_cu_c75e9b5b4cuda3std6ranges3__45__cpo7advanceE
	.align		8
        /*00a8*/ 	.dword	_ZN34_INTERNAL_f8c18215_4_k_cu_c75e9b5b4cuda3std6ranges3__45__cpo9iter_swapE
	.align		8
        /*00b0*/ 	.dword	_ZN34_INTERNAL_f8c18215_4_k_cu_c75e9b5b4cuda3std6ranges3__45__cpo4nextE
	.align		8
        /*00b8*/ 	.dword	_ZN34_INTERNAL_f8c18215_4_k_cu_c75e9b5b4cuda3std6ranges3__45__cpo4prevE
	.align		8
        /*00c0*/ 	.dword	_ZN34_INTERNAL_f8c18215_4_k_cu_c75e9b5b4cuda3std6ranges3__45__cpo4dataE
	.align		8
        /*00c8*/ 	.dword	_ZN34_INTERNAL_f8c18215_4_k_cu_c75e9b5b4cuda3std6ranges3__45__cpo5cdataE
	.align		8
        /*00d0*/ 	.dword	_ZN34_INTERNAL_f8c18215_4_k_cu_c75e9b5b4cuda3std6ranges3__45__cpo4sizeE
	.align		8
        /*00d8*/ 	.dword	_ZN34_INTERNAL_f8c18215_4_k_cu_c75e9b5b4cuda3std6ranges3__45__cpo5ssizeE
	.align		8
        /*00e0*/ 	.dword	_ZN34_INTERNAL_f8c18215_4_k_cu_c75e9b5b4cuda3std6ranges3__45__cpo8distanceE
	.align		8
        /*00e8*/ 	.dword	_ZN34_INTERNAL_f8c18215_4_k_cu_c75e9b5b6thrust24THRUST_300001_SM_1000_NS6system6detail10sequential3seqE
	.align		8
        /*00f0*/ 	.dword	_ZN34_INTERNAL_f8c18215_4_k_cu_c75e9b5b6thrust24THRUST_300001_SM_1000_NS12placeholders2_1E
	.align		8
        /*00f8*/ 	.dword	_ZN34_INTERNAL_f8c18215_4_k_cu_c75e9b5b6thrust24THRUST_300001_SM_1000_NS12placeholders2_2E
	.align		8
        /*0100*/ 	.dword	_ZN34_INTERNAL_f8c18215_4_k_cu_c75e9b5b6thrust24THRUST_300001_SM_1000_NS12placeholders2_3E
	.align		8
        /*0108*/ 	.dword	_ZN34_INTERNAL_f8c18215_4_k_cu_c75e9b5b6thrust24THRUST_300001_SM_1000_NS12placeholders2_4E
	.align		8
        /*0110*/ 	.dword	_ZN34_INTERNAL_f8c18215_4_k_cu_c75e9b5b6thrust24THRUST_300001_SM_1000_NS12placeholders2_5E
	.align		8
        /*0118*/ 	.dword	_ZN34_INTERNAL_f8c18215_4_k_cu_c75e9b5b6thrust24THRUST_300001_SM_1000_NS12placeholders2_6E
	.align		8
        /*0120*/ 	.dword	_ZN34_INTERNAL_f8c18215_4_k_cu_c75e9b5b6thrust24THRUST_300001_SM_1000_NS12placeholders2_7E
	.align		8
        /*0128*/ 	.dword	_ZN34_INTERNAL_f8c18215_4_k_cu_c75e9b5b6thrust24THRUST_300001_SM_1000_NS12placeholders2_8E
	.align		8
        /*0130*/ 	.dword	_ZN34_INTERNAL_f8c18215_4_k_cu_c75e9b5b6thrust24THRUST_300001_SM_1000_NS12placeholders2_9E
	.align		8
        /*0138*/ 	.dword	_ZN34_INTERNAL_f8c18215_4_k_cu_c75e9b5b6thrust24THRUST_300001_SM_1000_NS12placeholders3_10E


//--------------------- .text._ZN3cub18CUB_300001_SM_10006detail11EmptyKernelIvEEvv --------------------------
	.section	.text._ZN3cub18CUB_300001_SM_10006detail11EmptyKernelIvEEvv,"ax",@progbits
	.align	128
        .global         _ZN3cub18CUB_300001_SM_10006detail11EmptyKernelIvEEvv
        .type           _ZN3cub18CUB_300001_SM_10006detail11EmptyKernelIvEEvv,@function
        .size           _ZN3cub18CUB_300001_SM_10006detail11EmptyKernelIvEEvv,(.L_x_7 - _ZN3cub18CUB_300001_SM_10006detail11EmptyKernelIvEEvv)
        .other          _ZN3cub18CUB_300001_SM_10006detail11EmptyKernelIvEEvv,@"STO_CUDA_ENTRY STV_DEFAULT"
_ZN3cub18CUB_300001_SM_10006detail11EmptyKernelIvEEvv:
.text._ZN3cub18CUB_300001_SM_10006detail11EmptyKernelIvEEvv:
[----:B------:R-:W-:Y:S01]  /*0000*/  LDC R1, c[0x0][0x37c] ;  /* 0x0000df00ff017b82 */ /* 0x000fe20000000800 */
[----:B------:R-:W-:Y:S05]  /*0010*/  EXIT ;  /* 0x000000000000794d */ /* 0x000fea0003800000 */
.L_x_0:
[----:B------:R-:W-:-:S00]  /*0020*/  BRA `(.L_x_0) ;  /* 0xfffffffc00fc7947 */ /* 0x000fc0000383ffff */
[----:B------:R-:W-:-:S00]  /*0030*/  NOP ;  /* 0x0000000000007918 */ /* 0x000fc00000000000 */
        /* <DEDUP_REMOVED lines=12> */
.L_x_7:


//--------------------- .text._Z24reduce_kernel_dependent1IiLi32EEvPT_ --------------------------
	.section	.text._Z24reduce_kernel_dependent1IiLi32EEvPT_,"ax",@progbits
	.align	128
        .global         _Z24reduce_kernel_dependent1IiLi32EEvPT_
        .type           _Z24reduce_kernel_dependent1IiLi32EEvPT_,@function
        .size           _Z24reduce_kernel_dependent1IiLi32EEvPT_,(.L_x_8 - _Z24reduce_kernel_dependent1IiLi32EEvPT_)
        .other          _Z24reduce_kernel_dependent1IiLi32EEvPT_,@"STO_CUDA_ENTRY STV_DEFAULT"
_Z24reduce_kernel_dependent1IiLi32EEvPT_:
.text._Z24reduce_kernel_dependent1IiLi32EEvPT_:
[----:B------:R-:W-:Y:S01]  /*0000*/  LDC R1, c[0x0][0x37c] ;  /* 0x0000df00ff017b82 */ /* 0x000fe20000000800 */
[----:B------:R-:W0:Y:S07]  /*0010*/  S2R R7, SR_TID.X ;  /* 0x0000000000077919 */ /* 0x000e2e0000002100 */
[----:B------:R-:W0:Y:S01]  /*0020*/  LDC.64 R2, c[0x0][0x380] ;  /* 0x0000e000ff027b82 */ /* 0x000e220000000a00 */
[----:B------:R-:W1:Y:S01]  /*0030*/  LDCU.64 UR4, c[0x0][0x358] ;  /* 0x00006b00ff0477ac */ /* 0x000e620008000a00 */
[----:B0-----:R-:W-:-:S05]  /*0040*/  IMAD.WIDE.U32 R2, R7, 0x4, R2 ;  /* 0x0000000407027825 */ /* 0x001fca00078e0002 */
[----:B-1----:R-:W2:Y:S01]  /*0050*/  LDG.E R4, desc[UR4][R2.64] ;  /* 0x0000000402047981 */ /* 0x002ea2000c1e1900 */
[----:B------:R-:W0:Y:S01]  /*0060*/  S2R R6, SR_LANEID ;  /* 0x0000000000067919 */ /* 0x000e220000000000 */
[----:B------:R-:W-:Y:S01]  /*0070*/  BAR.SYNC.DEFER_BLOCKING 0x0 ;  /* 0x0000000000007b1d */ /* 0x000fe20000010000 */
[----:B0-----:R-:W-:-:S05]  /*0080*/  ISETP.GT.AND P1, PT, R6, 0x1e, PT ;  /* 0x0000001e0600780c */ /* 0x001fca0003f24270 */
[----:B--2---:R-:W0:Y:S08]  /*0090*/  SHFL.DOWN PT, R0, R4, 0x1, 0x1f ;  /* 0x08201f0004007f89 */ /* 0x004e3000000e0000 */
[----:B------:R-:W-:Y:S02]  /*00a0*/  @!P1 I2FP.F32.S32 R5, R4 ;  /* 0x0000000400059245 */ /* 0x000fe40000201400 */
[----:B0-----:R-:W-:-:S04]  /*00b0*/  @!P1 I2FP.F32.S32 R0, R0 ;  /* 0x0000000000009245 */ /* 0x001fc80000201400 */
[----:B------:R-:W-:-:S04]  /*00c0*/  @!P1 FSETP.GT.AND P0, PT, R5, R0, PT ;  /* 0x000000000500920b */ /* 0x000fc80003f04000 */
[----:B------:R-:W-:-:S04]  /*00d0*/  @!P1 FSEL R0, R5, R0, P0 ;  /* 0x0000000005009208 */ /* 0x000fc80000000000 */
[----:B------:R-:W0:Y:S01]  /*00e0*/  @!P1 F2I.TRUNC.NTZ R4, R0 ;  /* 0x0000000000049305 */ /* 0x000e22000020f100 */
[----:B------:R-:W-:Y:S01]  /*00f0*/  ISETP.GT.AND P1, PT, R6, 0x1d, PT ;  /* 0x0000001d0600780c */ /* 0x000fe20003f24270 */
[----:B0-----:R-:W0:-:S12]  /*0100*/  SHFL.DOWN PT, R5, R4, 0x2, 0x1f ;  /* 0x08401f0004057f89 */ /* 0x001e1800000e0000 */
        /* <DEDUP_REMOVED lines=17> */
[----:B------:R-:W-:Y:S02]  /*0220*/  @!P1 FSEL R5, R5, R2, P0 ;  /* 0x0000000205059208 */ /* 0x000fe40000000000 */
[----:B------:R-:W-:Y:S02]  /*0230*/  ISETP.GT.AND P0, PT, R6, 0xf, PT ;  /* 0x0000000f0600780c */ /* 0x000fe40003f04270 */
[----:B------:R-:W0:Y:S02]  /*0240*/  @!P1 F2I.TRUNC.NTZ R4, R5 ;  /* 0x0000000500049305 */ /* 0x000e24000020f100 */
[----:B0-----:R-:W0:Y:S09]  /*0250*/  SHFL.DOWN PT, R2, R4, 0x10, 0x1f ;  /* 0x0a001f0004027f89 */ /* 0x001e3200000e0000 */
[----:B------:R-:W-:-:S02]  /*0260*/  @!P0 I2FP.F32.S32 R3, R4 ;  /* 0x0000000400038245 */ /* 0x000fc40000201400 */
[----:B0-----:R-:W-:-:S04]  /*0270*/  @!P0 I2FP.F32.S32 R0, R2 ;  /* 0x0000000200008245 */ /* 0x001fc80000201400 */
[----:B------:R-:W-:-:S04]  /*0280*/  @!P0 FSETP.GT.AND P1, PT, R3, R0, PT ;  /* 0x000000000300820b */ /* 0x000fc80003f24000 */
[----:B------:R-:W-:Y:S02]  /*0290*/  @!P0 FSEL R0, R3, R0, P1 ;  /* 0x0000000003008208 */ /* 0x000fe40000800000 */
[----:B------:R-:W-:Y:S02]  /*02a0*/  ISETP.NE.AND P1, PT, R7, RZ, PT ;  /* 0x000000ff0700720c */ /* 0x000fe40003f25270 */
[----:B------:R-:W0:Y:S11]  /*02b0*/  @!P0 F2I.TRUNC.NTZ R4, R0 ;  /* 0x0000000000048305 */ /* 0x000e36000020f100 */
[----:B------:R-:W1:Y:S01]  /*02c0*/  @!P1 LDC.64 R2, c[0x0][0x380] ;  /* 0x0000e000ff029b82 */ /* 0x000e620000000a00 */
[----:B0-----:R-:W-:-:S04]  /*02d0*/  @!P1 I2FP.F32.S32 R6, R4 ;  /* 0x0000000400069245 */ /* 0x001fc80000201400 */
[----:B------:R-:W1:Y:S02]  /*02e0*/  @!P1 F2I.TRUNC.NTZ R5, R6 ;  /* 0x0000000600059305 */ /* 0x000e64000020f100 */
[----:B-1----:R-:W-:Y:S01]  /*02f0*/  @!P1 STG.E desc[UR4][R2.64], R5 ;  /* 0x0000000502009986 */ /* 0x002fe2000c101904 */
[----:B------:R-:W-:Y:S06]  /*0300*/  BAR.SYNC.DEFER_BLOCKING 0x0 ;  /* 0x0000000000007b1d */ /* 0x000fec0000010000 */
[----:B------:R-:W-:Y:S05]  /*0310*/  EXIT ;  /* 0x000000000000794d */ /* 0x000fea0003800000 */
.L_x_1:
        /* <DEDUP_REMOVED lines=14> */
.L_x_8:


//--------------------- .text._Z23reduce_kernel_dependentIiLi32EEvPT_ --------------------------
	.section	.text._Z23reduce_kernel_dependentIiLi32EEvPT_,"ax",@progbits
	.align	128
        .global         _Z23reduce_kernel_dependentIiLi32EEvPT_
        .type           _Z23reduce_kernel_dependentIiLi32EEvPT_,@function
        .size           _Z23reduce_kernel_dependentIiLi32EEvPT_,(.L_x_9 - _Z23reduce_kernel_dependentIiLi32EEvPT_)
        .other          _Z23reduce_kernel_dependentIiLi32EEvPT_,@"STO_CUDA_ENTRY STV_DEFAULT"
_Z23reduce_kernel_dependentIiLi32EEvPT_:
.text._Z23reduce_kernel_dependentIiLi32EEvPT_:
        /* <DEDUP_REMOVED lines=50> */
.L_x_2:
        /* <DEDUP_REMOVED lines=14> */
.L_x_9:


//--------------------- .text._Z24reduce_kernel_dependent1IfLi32EEvPT_ --------------------------
	.section	.text._Z24reduce_kernel_dependent1IfLi32EEvPT_,"ax",@progbits
	.align	128
        .global         _Z24reduce_kernel_dependent1IfLi32EEvPT_
        .type           _Z24reduce_kernel_dependent1IfLi32EEvPT_,@function
        .size           _Z24reduce_kernel_dependent1IfLi32EEvPT_,(.L_x_10 - _Z24reduce_kernel_dependent1IfLi32EEvPT_)
        .other          _Z24reduce_kernel_dependent1IfLi32EEvPT_,@"STO_CUDA_ENTRY STV_DEFAULT"
_Z24reduce_kernel_dependent1IfLi32EEvPT_:
.text._Z24reduce_kernel_dependent1IfLi32EEvPT_:
[----:B------:R-:W-:Y:S01]  /*0000*/  LDC R1, c[0x0][0x37c] ;  /* 0x0000df00ff017b82 */ /* 0x000fe20000000800 */
[----:B------:R-:W0:Y:S07]  /*0010*/  S2R R7, SR_TID.X ;  /* 0x0000000000077919 */ /* 0x000e2e0000002100 */
[----:B------:R-:W0:Y:S01]  /*0020*/  LDC.64 R2, c[0x0][0x380] ;  /* 0x0000e000ff027b82 */ /* 0x000e220000000a00 */
[----:B------:R-:W1:Y:S01]  /*0030*/  LDCU.64 UR4, c[0x0][0x358] ;  /* 0x00006b00ff0477ac */ /* 0x000e620008000a00 */
[----:B0-----:R-:W-:-:S05]  /*0040*/  IMAD.WIDE.U32 R2, R7, 0x4, R2 ;  /* 0x0000000407027825 */ /* 0x001fca00078e0002 */
[----:B-1----:R0:W2:Y:S01]  /*0050*/  LDG.E R5, desc[UR4][R2.64] ;  /* 0x0000000402057981 */ /* 0x0020a2000c1e1900 */
[----:B------:R-:W-:Y:S01]  /*0060*/  BAR.SYNC.DEFER_BLOCKING 0x0 ;  /* 0x0000000000007b1d */ /* 0x000fe20000010000 */
[----:B------:R-:W-:-:S05]  /*0070*/  ISETP.NE.AND P2, PT, R7, RZ, PT ;  /* 0x000000ff0700720c */ /* 0x000fca0003f45270 */
[----:B------:R-:W1:Y:S08]  /*0080*/  S2R R4, SR_LANEID ;  /* 0x0000000000047919 */ /* 0x000e700000000000 */
[----:B0-----:R-:W0:Y:S01]  /*0090*/  @!P2 LDC.64 R2, c[0x0][0x380] ;  /* 0x0000e000ff02ab82 */ /* 0x001e220000000a00 */
[----:B-1----:R-:W-:Y:S01]  /*00a0*/  ISETP.GT.AND P0, PT, R4, 0x1e, PT ;  /* 0x0000001e0400780c */ /* 0x002fe20003f04270 */
[----:B--2---:R-:W1:Y:S02]  /*00b0*/  SHFL.DOWN PT, R0, R5, 0x1, 0x1f ;  /* 0x08201f0005007f89 */ /* 0x004e6400000e0000 */
[----:B-1----:R-:W-:-:S10]  /*00c0*/  FSETP.GT.AND P1, PT, R5, R0, PT ;  /* 0x000000000500720b */ /* 0x002fd40003f24000 */
[----:B------:R-:W-:Y:S02]  /*00d0*/  @!P0 FSEL R5, R5, R0, P1 ;  /* 0x0000000005058208 */ /* 0x000fe40000800000 */
[----:B------:R-:W-:-:S03]  /*00e0*/  ISETP.GT.AND P0, PT, R4, 0x1d, PT ;  /* 0x0000001d0400780c */ /* 0x000fc60003f04270 */
[----:B------:R-:W1:Y:S02]  /*00f0*/  SHFL.DOWN PT, R0, R5, 0x2, 0x1f ;  /* 0x08401f0005007f89 */ /* 0x000e6400000e0000 */
[----:B-1----:R-:W-:-:S08]  /*0100*/  FSETP.GT.AND P1, PT, R5, R0, PT ;  /* 0x000000000500720b */ /* 0x002fd00003f24000 */
        /* <DEDUP_REMOVED lines=12> */
[----:B------:R-:W-:-:S05]  /*01d0*/  @!P0 FSEL R5, R5, R0, P1 ;  /* 0x0000000005058208 */ /* 0x000fca0000800000 */
[----:B0-----:R-:W-:Y:S01]  /*01e0*/  @!P2 STG.E desc[UR4][R2.64], R5 ;  /* 0x000000050200a986 */ /* 0x001fe2000c101904 */
[----:B------:R-:W-:Y:S06]  /*01f0*/  BAR.SYNC.DEFER_BLOCKING 0x0 ;  /* 0x0000000000007b1d */ /* 0x000fec0000010000 */
[----:B------:R-:W-:Y:S05]  /*0200*/  EXIT ;  /* 0x000000000000794d */ /* 0x000fea0003800000 */
.L_x_3:
        /* <DEDUP_REMOVED lines=15> */
.L_x_10:


//--------------------- .text._Z23reduce_kernel_dependentIfLi32EEvPT_ --------------------------
	.section	.text._Z23reduce_kernel_dependentIfLi32EEvPT_,"ax",@progbits
	.align	128
        .global         _Z23reduce_kernel_dependentIfLi32EEvPT_
        .type           _Z23reduce_kernel_dependentIfLi32EEvPT_,@function
        .size           _Z23reduce_kernel_dependentIfLi32EEvPT_,(.L_x_11 - _Z23reduce_kernel_dependentIfLi32EEvPT_)
        .other          _Z23reduce_kernel_dependentIfLi32EEvPT_,@"STO_CUDA_ENTRY STV_DEFAULT"
_Z23reduce_kernel_dependentIfLi32EEvPT_:
.text._Z23reduce_kernel_dependentIfLi32EEvPT_:
        /* <DEDUP_REMOVED lines=33> */
.L_x_4:
        /* <DEDUP_REMOVED lines=15> */
.L_x_11:


//--------------------- .text._Z14reduce_kernel1Pf --------------------------
	.section	.text._Z14reduce_kernel1Pf,"ax",@progbits
	.align	128
        .global         _Z14reduce_kernel1Pf
        .type           _Z14reduce_kernel1Pf,@function
        .size           _Z14reduce_kernel1Pf,(.L_x_12 - _Z14reduce_kernel1Pf)
        .other          _Z14reduce_kernel1Pf,@"STO_CUDA_ENTRY STV_DEFAULT"
_Z14reduce_kernel1Pf:
.text._Z14reduce_kernel1Pf:
        /* <DEDUP_REMOVED lines=33> */
.L_x_5:
        /* <DEDUP_REMOVED lines=15> */
.L_x_12:


//--------------------- .text._Z13reduce_kernelPf --------------------------
	.section	.text._Z13reduce_kernelPf,"ax",@progbits
	.align	128
        .global         _Z13reduce_kernelPf
        .type           _Z13reduce_kernelPf,@function
        .size           _Z13reduce_kernelPf,(.L_x_13 - _Z13reduce_kernelPf)
        .other          _Z13reduce_kernelPf,@"STO_CUDA_ENTRY STV_DEFAULT"
_Z13reduce_kernelPf:
.text._Z13reduce_kernelPf:
        /* <DEDUP_REMOVED lines=33> */
.L_x_6:
        /* <DEDUP_REMOVED lines=15> */
.L_x_13:


//--------------------- .nv.shared.reserved.0     --------------------------
	.section	.nv.shared.reserved.0,"aw",@nobits
	.weak		__nv_reservedSMEM_offset_0_alias
	.size		__nv_reservedSMEM_offset_0_alias, 0, 64
	.other		__nv_reservedSMEM_offset_0_alias,@"STO_CUDA_RESERVED_SHARED STV_DEFAULT"
__nv_reservedSMEM_offset_0_alias:
	.zero		0
	.zero		64


//--------------------- .nv.global                --------------------------
	.section	.nv.global,"aw",@nobits
.nv.global:
	.type		_ZN34_INTERNAL_f8c18215_4_k_cu_c75e9b5b6thrust24THRUST_300001_SM_1000_NS12placeholders2_5E,@object
	.size		_ZN34_INTERNAL_f8c18215_4_k_cu_c75e9b5b6thrust24THRUST_300001_SM_1000_NS12placeholders2_5E,(_ZN34_INTERNAL_f8c18215_4_k_cu_c75e9b5b4cuda3std3__45__cpo6cbeginE - _ZN34_INTERNAL_f8c18215_4_k_cu_c75e9b5b6thrust24THRUST_300001_SM_1000_NS12placeholders2_5E)
_ZN34_INTERNAL_f8c18215_4_k_cu_c75e9b5b6thrust24THRUST_300001_SM_1000_NS12placeholders2_5E:
	.zero		1
	.type		_ZN34_INTERNAL_f8c18215_4_k_cu_c75e9b5b4cuda3std3__45__cpo6cbeginE,@object
	.size		_ZN34_INTERNAL_f8c18215_4_k_cu_c75e9b5b4cuda3std3__45__cpo6cbeginE,(_ZN34_INTERNAL_f8c18215_4_k_cu_c75e9b5b4cuda3std6ranges3__45__cpo6cbeginE - _ZN34_INTERNAL_f8c18215_4_k_cu_c75e9b5b4cuda3std3__45__cpo6cbeginE)
_ZN34_INTERNAL_f8c18215_4_k_cu_c75e9b5b4cuda3std3__45__cpo6cbeginE:
	.zero		1
	.type		_ZN34_INTERNAL_f8c18215_4_k_cu_c75e9b5b4cuda3std6ranges3__45__cpo6cbeginE,@object
	.size		_ZN34_INTERNAL_f8c18215_4_k_cu_c75e9b5b4cuda3std6ranges3__45__cpo6cbeginE,(_ZN34_INTERNAL_f8c18215_4_k_cu_c75e9b5b4cuda3std3__48in_placeE - _ZN34_INTERNAL_f8c18215_4_k_cu_c75e9b5b4cuda3std6ranges3__45__cpo6cbeginE)
_ZN34_INTERNAL_f8c18215_4_k_cu_c75e9b5b4cuda3std6ranges3__45__cpo6cbeginE:
	.zero		1
	.type		_ZN34_INTERNAL_f8c18215_4_k_cu_c75e9b5b4cuda3std3__48in_placeE,@object
	.size		_ZN34_INTERNAL_f8c18215_4_k_cu_c75e9b5b4cuda3std3__48in_placeE,(_ZN34_INTERNAL_f8c18215_4_k_cu_c75e9b5b4cuda3std6ranges3__45__cpo4sizeE - _ZN34_INTERNAL_f8c18215_4_k_cu_c75e9b5b4cuda3std3__48in_placeE)
_ZN34_INTERNAL_f8c18215_4_k_cu_c75e9b5b4cuda3std3__48in_placeE:
	.zero		1
	.type		_ZN34_INTERNAL_f8c18215_4_k_cu_c75e9b5b4cuda3std6ranges3__45__cpo4sizeE,@object
	.size		_ZN34_INTERNAL_f8c18215_4_k_cu_c75e9b5b4cuda3std6ranges3__45__cpo4sizeE,(_ZN34_INTERNAL_f8c18215_4_k_cu_c75e9b5b6thrust24THRUST_300001_SM_1000_NS12placeholders2_9E - _ZN34_INTERNAL_f8c18215_4_k_cu_c75e9b5b4cuda3std6ranges3__45__cpo4sizeE)
_ZN34_INTERNAL_f8c18215_4_k_cu_c75e9b5b4cuda3std6ranges3__45__cpo4sizeE:
	.zero		1
	.type		_ZN34_INTERNAL_f8c18215_4_k_cu_c75e9b5b6thrust24THRUST_300001_SM_1000_NS12placeholders2_9E,@object
	.size		_ZN34_INTERNAL_f8c18215_4_k_cu_c75e9b5b6thrust24THRUST_300001_SM_1000_NS12placeholders2_9E,(_ZN34_INTERNAL_f8c18215_4_k_cu_c75e9b5b4cuda3std3__45__cpo7crbeginE - _ZN34_INTERNAL_f8c18215_4_k_cu_c75e9b5b6thrust24THRUST_300001_SM_1000_NS12placeholders2_9E)
_ZN34_INTERNAL_f8c18215_4_k_cu_c75e9b5b6thrust24THRUST_300001_SM_1000_NS12placeholders2_9E:
	.zero		1
	.type		_ZN34_INTERNAL_f8c18215_4_k_cu_c75e9b5b4cuda3std3__45__cpo7crbeginE,@object
	.size		_ZN34_INTERNAL_f8c18215_4_k_cu_c75e9b5b4cuda3std3__45__cpo7crbeginE,(_ZN34_INTERNAL_f8c18215_4_k_cu_c75e9b5b4cuda3std6ranges3__45__cpo4nextE - _ZN34_INTERNAL_f8c18215_4_k_cu_c75e9b5b4cuda3std3__45__cpo7crbeginE)
_ZN34_INTERNAL_f8c18215_4_k_cu_c75e9b5b4cuda3std3__45__cpo7crbeginE:
	.zero		1
	.type		_ZN34_INTERNAL_f8c18215_4_k_cu_c75e9b5b4cuda3std6ranges3__45__cpo4nextE,@object
	.size		_ZN34_INTERNAL_f8c18215_4_k_cu_c75e9b5b4cuda3std6ranges3__45__cpo4nextE,(_ZN34_INTERNAL_f8c18215_4_k_cu_c75e9b5b4cuda3std6ranges3__45__cpo4swapE - _ZN34_INTERNAL_f8c18215_4_k_cu_c75e9b5b4cuda3std6ranges3__45__cpo4nextE)
_ZN34_INTERNAL_f8c18215_4_k_cu_c75e9b5b4cuda3std6ranges3__45__cpo4nextE:
	.zero		1
	.type		_ZN34_INTERNAL_f8c18215_4_k_cu_c75e9b5b4cuda3std6ranges3__45__cpo4swapE,@object
	.size		_ZN34_INTERNAL_f8c18215_4_k_cu_c75e9b5b4cuda3std6ranges3__45__cpo4swapE,(_ZN34_INTERNAL_f8c18215_4_k_cu_c75e9b5b6thrust24THRUST_300001_SM_1000_NS12placeholders2_1E - _ZN34_INTERNAL_f8c18215_4_k_cu_c75e9b5b4cuda3std6ranges3__45__cpo4swapE)
_ZN34_INTERNAL_f8c18215_4_k_cu_c75e9b5b4cuda3std6ranges3__45__cpo4swapE:
	.zero		1
	.type		_ZN34_INTERNAL_f8c18215_4_k_cu_c75e9b5b6thrust24THRUST_300001_SM_1000_NS12placeholders2_1E,@object
	.size		_ZN34_INTERNAL_f8c18215_4_k_cu_c75e9b5b6thrust24THRUST_300001_SM_1000_NS12placeholders2_1E,(_ZN34_INTERNAL_f8c18215_4_k_cu_c75e9b5b6thrust24THRUST_300001_SM_1000_NS12placeholders2_3E - _ZN34_INTERNAL_f8c18215_4_k_cu_c75e9b5b6thrust24THRUST_300001_SM_1000_NS12placeholders2_1E)
_ZN34_INTERNAL_f8c18215_4_k_cu_c75e9b5b6thrust24THRUST_300001_SM_1000_NS12placeholders2_1E:
	.zero		1
	.type		_ZN34_INTERNAL_f8c18215_4_k_cu_c75e9b5b6thrust24THRUST_300001_SM_1000_NS12placeholders2_3E,@object
	.size		_ZN34_INTERNAL_f8c18215_4_k_cu_c75e9b5b6thrust24THRUST_300001_SM_1000_NS12placeholders2_3E,(_ZN34_INTERNAL_f8c18215_4_k_cu_c75e9b5b4cuda3std3__45__cpo5beginE - _ZN34_INTERNAL_f8c18215_4_k_cu_c75e9b5b6thrust24THRUST_300001_SM_1000_NS12placeholders2_3E)
_ZN34_INTERNAL_f8c18215_4_k_cu_c75e9b5b6thrust24THRUST_300001_SM_1000_NS12placeholders2_3E:
	.zero		1
	.type		_ZN34_INTERNAL_f8c18215_4_k_cu_c75e9b5b4cuda3std3__45__cpo5beginE,@object
	.size		_ZN34_INTERNAL_f8c18215_4_k_cu_c75e9b5b4cuda3std3__45__cpo5beginE,(_ZN34_INTERNAL_f8c18215_4_k_cu_c75e9b5b4cuda3std6ranges3__45__cpo5beginE - _ZN34_INTERNAL_f8c18215_4_k_cu_c75e9b5b4cuda3std3__45__cpo5beginE)
_ZN34_INTERNAL_f8c18215_4_k_cu_c75e9b5b4cuda3std3__45__cpo5beginE:
	.zero		1
	.type		_ZN34_INTERNAL_f8c18215_4_k_cu_c75e9b5b4cuda3std6ranges3__45__cpo5beginE,@object
	.size		_ZN34_INTERNAL_f8c18215_4_k_cu_c75e9b5b4cuda3std6ranges3__45__cpo5beginE,(_ZN34_INTERNAL_f8c18215_4_k_cu_c75e9b5b4cuda3std3__436_GLOBAL__N__f8c18215_4_k_cu_c75e9b5b6ignoreE - _ZN34_INTERNAL_f8c18215_4_k_cu_c75e9b5b4cuda3std6ranges3__45__cpo5beginE)
_ZN34_INTERNAL_f8c18215_4_k_cu_c75e9b5b4cuda3std6ranges3__45__cpo5beginE:
	.zero		1
	.type		_ZN34_INTERNAL_f8c18215_4_k_cu_c75e9b5b4cuda3std3__436_GLOBAL__N__f8c18215_4_k_cu_c75e9b5b6ignoreE,@object
	.size		_ZN34_INTERNAL_f8c18215_4_k_cu_c75e9b5b4cuda3std3__436_GLOBAL__N__f8c18215_4_k_cu_c75e9b5b6ignoreE,(_ZN34_INTERNAL_f8c18215_4_k_cu_c75e9b5b4cuda3std6ranges3__45__cpo4dataE - _ZN34_INTERNAL_f8c18215_4_k_cu_c75e9b5b4cuda3std3__436_GLOBAL__N__f8c18215_4_k_cu_c75e9b5b6ignoreE)
_ZN34_INTERNAL_f8c18215_4_k_cu_c75e9b5b4cuda3std3__436_GLOBAL__N__f8c18215_4_k_cu_c75e9b5b6ignoreE:
	.zero		1
	.type		_ZN34_INTERNAL_f8c18215_4_k_cu_c75e9b5b4cuda3std6ranges3__45__cpo4dataE,@object
	.size		_ZN34_INTERNAL_f8c18215_4_k_cu_c75e9b5b4cuda3std6ranges3__45__cpo4dataE,(_ZN34_INTERNAL_f8c18215_4_k_cu_c75e9b5b6thrust24THRUST_300001_SM_1000_NS12placeholders2_7E - _ZN34_INTERNAL_f8c18215_4_k_cu_c75e9b5b4cuda3std6ranges3__45__cpo4dataE)
_ZN34_INTERNAL_f8c18215_4_k_cu_c75e9b5b4cuda3std6ranges3__45__cpo4dataE:
	.zero		1
	.type		_ZN34_INTERNAL_f8c18215_4_k_cu_c75e9b5b6thrust24THRUST_300001_SM_1000_NS12placeholders2_7E,@object
	.size		_ZN34_INTERNAL_f8c18215_4_k_cu_c75e9b5b6thrust24THRUST_300001_SM_1000_NS12placeholders2_7E,(_ZN34_INTERNAL_f8c18215_4_k_cu_c75e9b5b4cuda3std3__45__cpo6rbeginE - _ZN34_INTERNAL_f8c18215_4_k_cu_c75e9b5b6thrust24THRUST_300001_SM_1000_NS12placeholders2_7E)
_ZN34_INTERNAL_f8c18215_4_k_cu_c75e9b5b6thrust24THRUST_300001_SM_1000_NS12placeholders2_7E:
	.zero		1
	.type		_ZN34_INTERNAL_f8c18215_4_k_cu_c75e9b5b4cuda3std3__45__cpo6rbeginE,@object
	.size		_ZN34_INTERNAL_f8c18215_4_k_cu_c75e9b5b4cuda3std3__45__cpo6rbeginE,(_ZN34_INTERNAL_f8c18215_4_k_cu_c75e9b5b4cuda3std6ranges3__45__cpo7advanceE - _ZN34_INTERNAL_f8c18215_4_k_cu_c75e9b5b4cuda3std3__45__cpo6rbeginE)
_ZN34_INTERNAL_f8c18215_4_k_cu_c75e9b5b4cuda3std3__45__cpo6rbeginE:
	.zero		1
	.type		_ZN34_INTERNAL_f8c18215_4_k_cu_c75e9b5b4cuda3std6ranges3__45__cpo7advanceE,@object
	.size		_ZN34_INTERNAL_f8c18215_4_k_cu_c75e9b5b4cuda3std6ranges3__45__cpo7advanceE,(_ZN34_INTERNAL_f8c18215_4_k_cu_c75e9b5b4cuda3std3__47nulloptE - _ZN34_INTERNAL_f8c18215_4_k_cu_c75e9b5b4cuda3std6ranges3__45__cpo7advanceE)
_ZN34_INTERNAL_f8c18215_4_k_cu_c75e9b5b4cuda3std6ranges3__45__cpo7advanceE:
	.zero		1
	.type		_ZN34_INTERNAL_f8c18215_4_k_cu_c75e9b5b4cuda3std3__47nulloptE,@object
	.size		_ZN34_INTERNAL_f8c18215_4_k_cu_c75e9b5b4cuda3std3__47nulloptE,(_ZN34_INTERNAL_f8c18215_4_k_cu_c75e9b5b4cuda3std6ranges3__45__cpo8distanceE - _ZN34_INTERNAL_f8c18215_4_k_cu_c75e9b5b4cuda3std3__47nulloptE)
_ZN34_INTERNAL_f8c18215_4_k_cu_c75e9b5b4cuda3std3__47nulloptE:
	.zero		1
	.type		_ZN34_INTERNAL_f8c18215_4_k_cu_c75e9b5b4cuda3std6ranges3__45__cpo8distanceE,@object
	.size		_ZN34_INTERNAL_f8c18215_4_k_cu_c75e9b5b4cuda3std6ranges3__45__cpo8distanceE,(_ZN34_INTERNAL_f8c18215_4_k_cu_c75e9b5b6thrust24THRUST_300001_SM_1000_NS12placeholders2_6E - _ZN34_INTERNAL_f8c18215_4_k_cu_c75e9b5b4cuda3std6ranges3__45__cpo8distanceE)
_ZN34_INTERNAL_f8c18215_4_k_cu_c75e9b5b4cuda3std6ranges3__45__cpo8distanceE:
	.zero		1
	.type		_ZN34_INTERNAL_f8c18215_4_k_cu_c75e9b5b6thrust24THRUST_300001_SM_1000_NS12placeholders2_6E,@object
	.size		_ZN34_INTERNAL_f8c18215_4_k_cu_c75e9b5b6thrust24THRUST_300001_SM_1000_NS12placeholders2_6E,(_ZN34_INTERNAL_f8c18215_4_k_cu_c75e9b5b4cuda3std3__45__cpo4cendE - _ZN34_INTERNAL_f8c18215_4_k_cu_c75e9b5b6thrust24THRUST_300001_SM_1000_NS12placeholders2_6E)
_ZN34_INTERNAL_f8c18215_4_k_cu_c75e9b5b6thrust24THRUST_300001_SM_1000_NS12placeholders2_6E:
	.zero		1
	.type		_ZN34_INTERNAL_f8c18215_4_k_cu_c75e9b5b4cuda3std3__45__cpo4cendE,@object
	.size		_ZN34_INTERNAL_f8c18215_4_k_cu_c75e9b5b4cuda3std3__45__cpo4cendE,(_ZN34_INTERNAL_f8c18215_4_k_cu_c75e9b5b4cuda3std6ranges3__45__cpo4cendE - _ZN34_INTERNAL_f8c18215_4_k_cu_c75e9b5b4cuda3std3__45__cpo4cendE)
_ZN34_INTERNAL_f8c18215_4_k_cu_c75e9b5b4cuda3std3__45__cpo4cendE:
	.zero		1
	.type		_ZN34_INTERNAL_f8c18215_4_k_cu_c75e9b5b4cuda3std6ranges3__45__cpo4cendE,@object
	.size		_ZN34_INTERNAL_f8c18215_4_k_cu_c75e9b5b4cuda3std6ranges3__45__cpo4cendE,(_ZN34_INTERNAL_f8c18215_4_k_cu_c75e9b5b4cuda3std3__420unreachable_sentinelE - _ZN34_INTERNAL_f8c18215_4_k_cu_c75e9b5b4cuda3std6ranges3__45__cpo4cendE)
_ZN34_INTERNAL_f8c18215_4_k_cu_c75e9b5b4cuda3std6ranges3__45__cpo4cendE:
	.zero		1
	.type		_ZN34_INTERNAL_f8c18215_4_k_cu_c75e9b5b4cuda3std3__420unreachable_sentinelE,@object
	.size		_ZN34_INTERNAL_f8c18215_4_k_cu_c75e9b5b4cuda3std3__420unreachable_sentinelE,(_ZN34_INTERNAL_f8c18215_4_k_cu_c75e9b5b4cuda3std6ranges3__45__cpo5ssizeE - _ZN34_INTERNAL_f8c18215_4_k_cu_c75e9b5b4cuda3std3__420unreachable_sentinelE)
_ZN34_INTERNAL_f8c18215_4_k_cu_c75e9b5b4cuda3std3__420unreachable_sentinelE:
	.zero		1
	.type		_ZN34_INTERNAL_f8c18215_4_k_cu_c75e9b5b4cuda3std6ranges3__45__cpo5ssizeE,@object
	.size		_ZN34_INTERNAL_f8c18215_4_k_cu_c75e9b5b4cuda3std6ranges3__45__cpo5ssizeE,(_ZN34_INTERNAL_f8c18215_4_k_cu_c75e9b5b6thrust24THRUST_300001_SM_1000_NS12placeholders3_10E - _ZN34_INTERNAL_f8c18215_4_k_cu_c75e9b5b4cuda3std6ranges3__45__cpo5ssizeE)
_ZN34_INTERNAL_f8c18215_4_k_cu_c75e9b5b4cuda3std6ranges3__45__cpo5ssizeE:
	.zero		1
	.type		_ZN34_INTERNAL_f8c18215_4_k_cu_c75e9b5b6thrust24THRUST_300001_SM_1000_NS12placeholders3_10E,@object
	.size		_ZN34_INTERNAL_f8c18215_4_k_cu_c75e9b5b6thrust24THRUST_300001_SM_1000_NS12placeholders3_10E,(_ZN34_INTERNAL_f8c18215_4_k_cu_c75e9b5b4cuda3std3__45__cpo5crendE - _ZN34_INTERNAL_f8c18215_4_k_cu_c75e9b5b6thrust24THRUST_300001_SM_1000_NS12placeholders3_10E)
_ZN34_INTERNAL_f8c18215_4_k_cu_c75e9b5b6thrust24THRUST_300001_SM_1000_NS12placeholders3_10E:
	.zero		1
	.type		_ZN34_INTERNAL_f8c18215_4_k_cu_c75e9b5b4cuda3std3__45__cpo5crendE,@object
	.size		_ZN34_INTERNAL_f8c18215_4_k_cu_c75e9b5b4cuda3std3__45__cpo5crendE,(_ZN34_INTERNAL_f8c18215_4_k_cu_c75e9b5b4cuda3std6ranges3__45__cpo4prevE - _ZN34_INTERNAL_f8c18215_4_k_cu_c75e9b5b4cuda3std3__45__cpo5crendE)
_ZN34_INTERNAL_f8c18215_4_k_cu_c75e9b5b4cuda3std3__45__cpo5crendE:
	.zero		1
	.type		_ZN34_INTERNAL_f8c18215_4_k_cu_c75e9b5b4cuda3std6ranges3__45__cpo4prevE,@object
	.size		_ZN34_INTERNAL_f8c18215_4_k_cu_c75e9b5b4cuda3std6ranges3__45__cpo4prevE,(_ZN34_INTERNAL_f8c18215_4_k_cu_c75e9b5b4cuda3std6ranges3__45__cpo9iter_moveE - _ZN34_INTERNAL_f8c18215_4_k_cu_c75e9b5b4cuda3std6ranges3__45__cpo4prevE)
_ZN34_INTERNAL_f8c18215_4_k_cu_c75e9b5b4cuda3std6ranges3__45__cpo4prevE:
	.zero		1
	.type		_ZN34_INTERNAL_f8c18215_4_k_cu_c75e9b5b4cuda3std6ranges3__45__cpo9iter_moveE,@object
	.size		_ZN34_INTERNAL_f8c18215_4_k_cu_c75e9b5b4cuda3std6ranges3__45__cpo9iter_moveE,(_ZN34_INTERNAL_f8c18215_4_k_cu_c75e9b5b6thrust24THRUST_300001_SM_1000_NS12placeholders2_2E - _ZN34_INTERNAL_f8c18215_4_k_cu_c75e9b5b4cuda3std6ranges3__45__cpo9iter_moveE)
_ZN34_INTERNAL_f8c18215_4_k_cu_c75e9b5b4cuda3std6ranges3__45__cpo9iter_moveE:
	.zero		1
	.type		_ZN34_INTERNAL_f8c18215_4_k_cu_c75e9b5b6thrust24THRUST_300001_SM_1000_NS12placeholders2_2E,@object
	.size		_ZN34_INTERNAL_f8c18215_4_k_cu_c75e9b5b6thrust24THRUST_300001_SM_1000_NS12placeholders2_2E,(_ZN34_INTERNAL_f8c18215_4_k_cu_c75e9b5b6thrust24THRUST_300001_SM_1000_NS12placeholders2_4E - _ZN34_INTERNAL_f8c18215_4_k_cu_c75e9b5b6thrust24THRUST_300001_SM_1000_NS12placeholders2_2E)
_ZN34_INTERNAL_f8c18215_4_k_cu_c75e9b5b6thrust24THRUST_300001_SM_1000_NS12placeholders2_2E:
	.zero		1
	.type		_ZN34_INTERNAL_f8c18215_4_k_cu_c75e9b5b6thrust24THRUST_300001_SM_1000_NS12placeholders2_4E,@object
	.size		_ZN34_INTERNAL_f8c18215_4_k_cu_c75e9b5b6thrust24THRUST_300001_SM_1000_NS12placeholders2_4E,(_ZN34_INTERNAL_f8c18215_4_k_cu_c75e9b5b4cuda3std3__45__cpo3endE - _ZN34_INTERNAL_f8c18215_4_k_cu_c75e9b5b6thrust24THRUST_300001_SM_1000_NS12placeholders2_4E)
_ZN34_INTERNAL_f8c18215_4_k_cu_c75e9b5b6thrust24THRUST_300001_SM_1000_NS12placeholders2_4E:
	.zero		1
	.type		_ZN34_INTERNAL_f8c18215_4_k_cu_c75e9b5b4cuda3std3__45__cpo3endE,@object
	.size		_ZN34_INTERNAL_f8c18215_4_k_cu_c75e9b5b4cuda3std3__45__cpo3endE,(_ZN34_INTERNAL_f8c18215_4_k_cu_c75e9b5b4cuda3std6ranges3__45__cpo3endE - _ZN34_INTERNAL_f8c18215_4_k_cu_c75e9b5b4cuda3std3__45__cpo3endE)
_ZN34_INTERNAL_f8c18215_4_k_cu_c75e9b5b4cuda3std3__45__cpo3endE:
	.zero		1
	.type		_ZN34_INTERNAL_f8c18215_4_k_cu_c75e9b5b4cuda3std6ranges3__45__cpo3endE,@object
	.size		_ZN34_INTERNAL_f8c18215_4_k_cu_c75e9b5b4cuda3std6ranges3__45__cpo3endE,(_ZN34_INTERNAL_f8c18215_4_k_cu_c75e9b5b4cuda3std3__419piecewise_constructE - _ZN34_INTERNAL_f8c18215_4_k_cu_c75e9b5b4cuda3std6ranges3__45__cpo3endE)
_ZN34_INTERNAL_f8c18215_4_k_cu_c75e9b5b4cuda3std6ranges3__45__cpo3endE:
	.zero		1
	.type		_ZN34_INTERNAL_f8c18215_4_k_cu_c75e9b5b4cuda3std3__419piecewise_constructE,@object
	.size		_ZN34_INTERNAL_f8c18215_4_k_cu_c75e9b5b4cuda3std3__419piecewise_constructE,(_ZN34_INTERNAL_f8c18215_4_k_cu_c75e9b5b4cuda3std6ranges3__45__cpo5cdataE - _ZN34_INTERNAL_f8c18215_4_k_cu_c75e9b5b4cuda3std3__419piecewise_constructE)
_ZN34_INTERNAL_f8c18215_4_k_cu_c75e9b5b4cuda3std3__419piecewise_constructE:
	.zero		1
	.type		_ZN34_INTERNAL_f8c18215_4_k_cu_c75e9b5b4cuda3std6ranges3__45__cpo5cdataE,@object
	.size		_ZN34_INTERNAL_f8c18215_4_k_cu_c75e9b5b4cuda3std6ranges3__45__cpo5cdataE,(_ZN34_INTERNAL_f8c18215_4_k_cu_c75e9b5b6thrust24THRUST_300001_SM_1000_NS12placeholders2_8E - _ZN34_INTERNAL_f8c18215_4_k_cu_c75e9b5b4cuda3std6ranges3__45__cpo5cdataE)
_ZN34_INTERNAL_f8c18215_4_k_cu_c75e9b5b4cuda3std6ranges3__45__cpo5cdataE:
	.zero		1
	.type		_ZN34_INTERNAL_f8c18215_4_k_cu_c75e9b5b6thrust24THRUST_300001_SM_1000_NS12placeholders2_8E,@object
	.size		_ZN34_INTERNAL_f8c18215_4_k_cu_c75e9b5b6thrust24THRUST_300001_SM_1000_NS12placeholders2_8E,(_ZN34_INTERNAL_f8c18215_4_k_cu_c75e9b5b4cuda3std3__45__cpo4rendE - _ZN34_INTERNAL_f8c18215_4_k_cu_c75e9b5b6thrust24THRUST_300001_SM_1000_NS12placeholders2_8E)
_ZN34_INTERNAL_f8c18215_4_k_cu_c75e9b5b6thrust24THRUST_300001_SM_1000_NS12placeholders2_8E:
	.zero		1
	.type		_ZN34_INTERNAL_f8c18215_4_k_cu_c75e9b5b4cuda3std3__45__cpo4rendE,@object
	.size		_ZN34_INTERNAL_f8c18215_4_k_cu_c75e9b5b4cuda3std3__45__cpo4rendE,(_ZN34_INTERNAL_f8c18215_4_k_cu_c75e9b5b4cuda3std6ranges3__45__cpo9iter_swapE - _ZN34_INTERNAL_f8c18215_4_k_cu_c75e9b5b4cuda3std3__45__cpo4rendE)
_ZN34_INTERNAL_f8c18215_4_k_cu_c75e9b5b4cuda3std3__45__cpo4rendE:
	.zero		1
	.type		_ZN34_INTERNAL_f8c18215_4_k_cu_c75e9b5b4cuda3std6ranges3__45__cpo9iter_swapE,@object
	.size		_ZN34_INTERNAL_f8c18215_4_k_cu_c75e9b5b4cuda3std6ranges3__45__cpo9iter_swapE,(_ZN34_INTERNAL_f8c18215_4_k_cu_c75e9b5b4cuda3std3__48unexpectE - _ZN34_INTERNAL_f8c18215_4_k_cu_c75e9b5b4cuda3std6ranges3__45__cpo9iter_swapE)
_ZN34_INTERNAL_f8c18215_4_k_cu_c75e9b5b4cuda3std6ranges3__45__cpo9iter_swapE:
	.zero		1
	.type		_ZN34_INTERNAL_f8c18215_4_k_cu_c75e9b5b4cuda3std3__48unexpectE,@object
	.size		_ZN34_INTERNAL_f8c18215_4_k_cu_c75e9b5b4cuda3std3__48unexpectE,(_ZN34_INTERNAL_f8c18215_4_k_cu_c75e9b5b6thrust24THRUST_300001_SM_1000_NS6system6detail10sequential3seqE - _ZN34_INTERNAL_f8c18215_4_k_cu_c75e9b5b4cuda3std3__48unexpectE)
_ZN34_INTERNAL_f8c18215_4_k_cu_c75e9b5b4cuda3std3__48unexpectE:
	.zero		1
	.type		_ZN34_INTERNAL_f8c18215_4_k_cu_c75e9b5b6thrust24THRUST_300001_SM_1000_NS6system6detail10sequential3seqE,@object
	.size		_ZN34_INTERNAL_f8c18215_4_k_cu_c75e9b5b6thrust24THRUST_300001_SM_1000_NS6system6detail10sequential3seqE,(.L_29 - _ZN34_INTERNAL_f8c18215_4_k_cu_c75e9b5b6thrust24THRUST_300001_SM_1000_NS6system6detail10sequential3seqE)
_ZN34_INTERNAL_f8c18215_4_k_cu_c75e9b5b6thrust24THRUST_300001_SM_1000_NS6system6detail10sequential3seqE:
	.zero		1
.L_29:


//--------------------- .nv.constant0._ZN3cub18CUB_300001_SM_10006detail11EmptyKernelIvEEvv --------------------------
	.section	.nv.constant0._ZN3cub18CUB_300001_SM_10006detail11EmptyKernelIvEEvv,"a",@progbits
	.sectionflags	@""
	.align	4
.nv.constant0._ZN3cub18CUB_300001_SM_10006detail11EmptyKernelIvEEvv:
	.zero		896


//--------------------- .nv.constant0._Z24reduce_kernel_dependent1IiLi32EEvPT_ --------------------------
	.section	.nv.constant0._Z24reduce_kernel_dependent1IiLi32EEvPT_,"a",@progbits
	.sectionflags	@""
	.align	4
.nv.constant0._Z24reduce_kernel_dependent1IiLi32EEvPT_:
	.zero		904


//--------------------- .nv.constant0._Z23reduce_kernel_dependentIiLi32EEvPT_ --------------------------
	.section	.nv.constant0._Z23reduce_kernel_dependentIiLi32EEvPT_,"a",@progbits
	.sectionflags	@""
	.align	4
.nv.constant0._Z23reduce_kernel_dependentIiLi32EEvPT_:
	.zero		904


//--------------------- .nv.constant0._Z24reduce_kernel_dependent1IfLi32EEvPT_ --------------------------
	.section	.nv.constant0._Z24reduce_kernel_dependent1IfLi32EEvPT_,"a",@progbits
	.sectionflags	@""
	.align	4
.nv.constant0._Z24reduce_kernel_dependent1IfLi32EEvPT_:
	.zero		904


//--------------------- .nv.constant0._Z23reduce_kernel_dependentIfLi32EEvPT_ --------------------------
	.section	.nv.constant0._Z23reduce_kernel_dependentIfLi32EEvPT_,"a",@progbits
	.sectionflags	@""
	.align	4
.nv.constant0._Z23reduce_kernel_dependentIfLi32EEvPT_:
	.zero		904


//--------------------- .nv.constant0._Z14reduce_kernel1Pf --------------------------
	.section	.nv.constant0._Z14reduce_kernel1Pf,"a",@progbits
	.sectionflags	@""
	.align	4
.nv.constant0._Z14reduce_kernel1Pf:
	.zero		904


//--------------------- .nv.constant0._Z13reduce_kernelPf --------------------------
	.section	.nv.constant0._Z13reduce_kernelPf,"a",@progbits
	.sectionflags	@""
	.align	4
.nv.constant0._Z13reduce_kernelPf:
	.zero		904


//--------------------- SYMBOLS --------------------------

	.type		.nv.reservedSmem.offset0,@object
	.size		.nv.reservedSmem.offset0,0x4
